//
// Generated by NVIDIA NVVM Compiler
//
// Compiler Build ID: CL-36424714
// Cuda compilation tools, release 13.0, V13.0.88
// Based on NVVM 20.0.0
//

.version 9.0
.target sm_100
.address_size 64

	// .globl	mm_kernel0
// _ZZ10mm_kernel0E8A_shared has been demoted
// _ZZ10mm_kernel0E8B_shared has been demoted

.visible .entry mm_kernel0(
	.param .u64 .ptr .align 1 mm_kernel0_param_0,
	.param .u64 .ptr .align 1 mm_kernel0_param_1,
	.param .u64 .ptr .align 1 mm_kernel0_param_2
)
.maxntid 64
{
	.reg .pred 	%p<2>;
	.reg .b32 	%r<76>;
	.reg .b32 	%f<806>;
	.reg .b64 	%rd<30>;
	// demoted variable
	.shared .align 4 .b8 _ZZ10mm_kernel0E8A_shared[1024];
	// demoted variable
	.shared .align 4 .b8 _ZZ10mm_kernel0E8B_shared[4096];
	ld.param.u64 	%rd8, [mm_kernel0_param_0];
	ld.param.u64 	%rd9, [mm_kernel0_param_1];
	cvta.to.global.u64 	%rd10, %rd9;
	cvta.to.global.u64 	%rd11, %rd8;
	mov.u32 	%r4, %ctaid.x;
	mov.u32 	%r5, %tid.y;
	mul.lo.s32 	%r6, %r5, 1152;
	mad.lo.s32 	%r7, %r4, 36864, %r6;
	mov.u32 	%r8, %tid.x;
	shl.b32 	%r9, %r8, 1;
	or.b32  	%r10, %r7, %r9;
	mul.wide.u32 	%rd12, %r10, 4;
	add.s64 	%rd13, %rd11, %rd12;
	ld.global.nc.v2.f32 	{%f130, %f131}, [%rd13];
	shr.u32 	%r11, %r5, 3;
	mov.u32 	%r12, %ctaid.y;
	shl.b32 	%r13, %r12, 7;
	shl.b32 	%r14, %r5, 4;
	and.b32  	%r15, %r14, 112;
	shl.b32 	%r16, %r8, 3;
	add.s32 	%r17, %r16, %r13;
	mad.lo.s32 	%r18, %r11, 1152, %r17;
	add.s32 	%r19, %r18, %r15;
	mul.wide.u32 	%rd14, %r19, 4;
	add.s64 	%rd15, %rd10, %rd14;
	ld.global.nc.v2.u64 	{%rd16, %rd17}, [%rd15];
	ld.global.nc.v2.u64 	{%rd18, %rd19}, [%rd15+16];
	shl.b32 	%r20, %r5, 2;
	shl.b32 	%r21, %r8, 8;
	or.b32  	%r22, %r21, %r20;
	mov.u32 	%r23, _ZZ10mm_kernel0E8A_shared;
	add.s32 	%r24, %r23, %r22;
	st.shared.f32 	[%r24], %f130;
	st.shared.f32 	[%r24+128], %f131;
	add.s32 	%r25, %r14, %r16;
	shl.b32 	%r26, %r25, 2;
	mov.u32 	%r27, _ZZ10mm_kernel0E8B_shared;
	add.s32 	%r28, %r27, %r26;
	st.shared.v2.u64 	[%r28], {%rd16, %rd17};
	st.shared.v2.u64 	[%r28+16], {%rd18, %rd19};
	add.s64 	%rd29, %rd15, 18448;
	add.s64 	%rd28, %rd13, 16;
	mov.b32 	%r75, 0;
	mov.f32 	%f742, 0f00000000;
	mov.f32 	%f743, %f742;
	mov.f32 	%f744, %f742;
	mov.f32 	%f745, %f742;
	mov.f32 	%f746, %f742;
	mov.f32 	%f747, %f742;
	mov.f32 	%f748, %f742;
	mov.f32 	%f749, %f742;
	mov.f32 	%f750, %f742;
	mov.f32 	%f751, %f742;
	mov.f32 	%f752, %f742;
	mov.f32 	%f753, %f742;
	mov.f32 	%f754, %f742;
	mov.f32 	%f755, %f742;
	mov.f32 	%f756, %f742;
	mov.f32 	%f757, %f742;
	mov.f32 	%f758, %f742;
	mov.f32 	%f759, %f742;
	mov.f32 	%f760, %f742;
	mov.f32 	%f761, %f742;
	mov.f32 	%f762, %f742;
	mov.f32 	%f763, %f742;
	mov.f32 	%f764, %f742;
	mov.f32 	%f765, %f742;
	mov.f32 	%f766, %f742;
	mov.f32 	%f767, %f742;
	mov.f32 	%f768, %f742;
	mov.f32 	%f769, %f742;
	mov.f32 	%f770, %f742;
	mov.f32 	%f771, %f742;
	mov.f32 	%f772, %f742;
	mov.f32 	%f773, %f742;
	mov.f32 	%f774, %f742;
	mov.f32 	%f775, %f742;
	mov.f32 	%f776, %f742;
	mov.f32 	%f777, %f742;
	mov.f32 	%f778, %f742;
	mov.f32 	%f779, %f742;
	mov.f32 	%f780, %f742;
	mov.f32 	%f781, %f742;
	mov.f32 	%f782, %f742;
	mov.f32 	%f783, %f742;
	mov.f32 	%f784, %f742;
	mov.f32 	%f785, %f742;
	mov.f32 	%f786, %f742;
	mov.f32 	%f787, %f742;
	mov.f32 	%f788, %f742;
	mov.f32 	%f789, %f742;
	mov.f32 	%f790, %f742;
	mov.f32 	%f791, %f742;
	mov.f32 	%f792, %f742;
	mov.f32 	%f793, %f742;
	mov.f32 	%f794, %f742;
	mov.f32 	%f795, %f742;
	mov.f32 	%f796, %f742;
	mov.f32 	%f797, %f742;
	mov.f32 	%f798, %f742;
	mov.f32 	%f799, %f742;
	mov.f32 	%f800, %f742;
	mov.f32 	%f801, %f742;
	mov.f32 	%f802, %f742;
	mov.f32 	%f803, %f742;
	mov.f32 	%f804, %f742;
	mov.f32 	%f805, %f742;
$L__BB0_1:
	ld.global.nc.v2.f32 	{%f132, %f133}, [%rd28];
	ld.global.nc.v2.u64 	{%rd20, %rd21}, [%rd29+-16];
	ld.global.nc.v2.u64 	{%rd22, %rd23}, [%rd29];
	bar.sync 	0;
	shl.b32 	%r29, %r75, 7;
	and.b32  	%r30, %r29, 128;
	mov.u32 	%r31, %tid.x;
	shl.b32 	%r32, %r31, 4;
	add.s32 	%r33, %r30, %r32;
	shl.b32 	%r34, %r33, 2;
	mov.u32 	%r35, _ZZ10mm_kernel0E8A_shared;
	add.s32 	%r36, %r35, %r34;
	ld.shared.f32 	%f134, [%r36];
	ld.shared.f32 	%f135, [%r36+4];
	ld.shared.f32 	%f136, [%r36+8];
	ld.shared.f32 	%f137, [%r36+12];
	ld.shared.f32 	%f138, [%r36+16];
	ld.shared.f32 	%f139, [%r36+20];
	ld.shared.f32 	%f140, [%r36+24];
	ld.shared.f32 	%f141, [%r36+28];
	ld.shared.f32 	%f142, [%r36+32];
	ld.shared.f32 	%f143, [%r36+36];
	ld.shared.f32 	%f144, [%r36+40];
	ld.shared.f32 	%f145, [%r36+44];
	ld.shared.f32 	%f146, [%r36+48];
	ld.shared.f32 	%f147, [%r36+52];
	ld.shared.f32 	%f148, [%r36+56];
	ld.shared.f32 	%f149, [%r36+60];
	shl.b32 	%r37, %r75, 9;
	and.b32  	%r38, %r37, 512;
	mov.u32 	%r39, %tid.y;
	shl.b32 	%r40, %r39, 2;
	or.b32  	%r41, %r38, %r40;
	shl.b32 	%r42, %r41, 2;
	mov.u32 	%r43, _ZZ10mm_kernel0E8B_shared;
	add.s32 	%r44, %r43, %r42;
	ld.shared.v4.f32 	{%f150, %f151, %f152, %f153}, [%r44];
	fma.rn.f32 	%f154, %f134, %f150, %f765;
	fma.rn.f32 	%f155, %f134, %f151, %f764;
	fma.rn.f32 	%f156, %f134, %f152, %f763;
	fma.rn.f32 	%f157, %f134, %f153, %f762;
	fma.rn.f32 	%f158, %f135, %f150, %f761;
	fma.rn.f32 	%f159, %f135, %f151, %f760;
	fma.rn.f32 	%f160, %f135, %f152, %f759;
	fma.rn.f32 	%f161, %f135, %f153, %f758;
	fma.rn.f32 	%f162, %f136, %f150, %f757;
	fma.rn.f32 	%f163, %f136, %f151, %f756;
	fma.rn.f32 	%f164, %f136, %f152, %f755;
	fma.rn.f32 	%f165, %f136, %f153, %f754;
	fma.rn.f32 	%f166, %f137, %f150, %f753;
	fma.rn.f32 	%f167, %f137, %f151, %f752;
	fma.rn.f32 	%f168, %f137, %f152, %f751;
	fma.rn.f32 	%f169, %f137, %f153, %f750;
	fma.rn.f32 	%f170, %f138, %f150, %f749;
	fma.rn.f32 	%f171, %f138, %f151, %f748;
	fma.rn.f32 	%f172, %f138, %f152, %f747;
	fma.rn.f32 	%f173, %f138, %f153, %f746;
	fma.rn.f32 	%f174, %f139, %f150, %f745;
	fma.rn.f32 	%f175, %f139, %f151, %f744;
	fma.rn.f32 	%f176, %f139, %f152, %f743;
	fma.rn.f32 	%f177, %f139, %f153, %f742;
	fma.rn.f32 	%f178, %f140, %f150, %f766;
	fma.rn.f32 	%f179, %f140, %f151, %f767;
	fma.rn.f32 	%f180, %f140, %f152, %f768;
	fma.rn.f32 	%f181, %f140, %f153, %f769;
	fma.rn.f32 	%f182, %f141, %f150, %f770;
	fma.rn.f32 	%f183, %f141, %f151, %f771;
	fma.rn.f32 	%f184, %f141, %f152, %f772;
	fma.rn.f32 	%f185, %f141, %f153, %f773;
	fma.rn.f32 	%f186, %f142, %f150, %f774;
	fma.rn.f32 	%f187, %f142, %f151, %f775;
	fma.rn.f32 	%f188, %f142, %f152, %f776;
	fma.rn.f32 	%f189, %f142, %f153, %f777;
	fma.rn.f32 	%f190, %f143, %f150, %f778;
	fma.rn.f32 	%f191, %f143, %f151, %f779;
	fma.rn.f32 	%f192, %f143, %f152, %f780;
	fma.rn.f32 	%f193, %f143, %f153, %f781;
	fma.rn.f32 	%f194, %f144, %f150, %f782;
	fma.rn.f32 	%f195, %f144, %f151, %f783;
	fma.rn.f32 	%f196, %f144, %f152, %f784;
	fma.rn.f32 	%f197, %f144, %f153, %f785;
	fma.rn.f32 	%f198, %f145, %f150, %f786;
	fma.rn.f32 	%f199, %f145, %f151, %f787;
	fma.rn.f32 	%f200, %f145, %f152, %f788;
	fma.rn.f32 	%f201, %f145, %f153, %f789;
	fma.rn.f32 	%f202, %f146, %f150, %f790;
	fma.rn.f32 	%f203, %f146, %f151, %f791;
	fma.rn.f32 	%f204, %f146, %f152, %f792;
	fma.rn.f32 	%f205, %f146, %f153, %f793;
	fma.rn.f32 	%f206, %f147, %f150, %f794;
	fma.rn.f32 	%f207, %f147, %f151, %f795;
	fma.rn.f32 	%f208, %f147, %f152, %f796;
	fma.rn.f32 	%f209, %f147, %f153, %f797;
	fma.rn.f32 	%f210, %f148, %f150, %f798;
	fma.rn.f32 	%f211, %f148, %f151, %f799;
	fma.rn.f32 	%f212, %f148, %f152, %f800;
	fma.rn.f32 	%f213, %f148, %f153, %f801;
	fma.rn.f32 	%f214, %f149, %f150, %f802;
	fma.rn.f32 	%f215, %f149, %f151, %f803;
	fma.rn.f32 	%f216, %f149, %f152, %f804;
	fma.rn.f32 	%f217, %f149, %f153, %f805;
	ld.shared.f32 	%f218, [%r36+128];
	ld.shared.f32 	%f219, [%r36+132];
	ld.shared.f32 	%f220, [%r36+136];
	ld.shared.f32 	%f221, [%r36+140];
	ld.shared.f32 	%f222, [%r36+144];
	ld.shared.f32 	%f223, [%r36+148];
	ld.shared.f32 	%f224, [%r36+152];
	ld.shared.f32 	%f225, [%r36+156];
	ld.shared.f32 	%f226, [%r36+160];
	ld.shared.f32 	%f227, [%r36+164];
	ld.shared.f32 	%f228, [%r36+168];
	ld.shared.f32 	%f229, [%r36+172];
	ld.shared.f32 	%f230, [%r36+176];
	ld.shared.f32 	%f231, [%r36+180];
	ld.shared.f32 	%f232, [%r36+184];
	ld.shared.f32 	%f233, [%r36+188];
	ld.shared.v4.f32 	{%f234, %f235, %f236, %f237}, [%r44+512];
	fma.rn.f32 	%f238, %f218, %f234, %f154;
	fma.rn.f32 	%f239, %f218, %f235, %f155;
	fma.rn.f32 	%f240, %f218, %f236, %f156;
	fma.rn.f32 	%f241, %f218, %f237, %f157;
	fma.rn.f32 	%f242, %f219, %f234, %f158;
	fma.rn.f32 	%f243, %f219, %f235, %f159;
	fma.rn.f32 	%f244, %f219, %f236, %f160;
	fma.rn.f32 	%f245, %f219, %f237, %f161;
	fma.rn.f32 	%f246, %f220, %f234, %f162;
	fma.rn.f32 	%f247, %f220, %f235, %f163;
	fma.rn.f32 	%f248, %f220, %f236, %f164;
	fma.rn.f32 	%f249, %f220, %f237, %f165;
	fma.rn.f32 	%f250, %f221, %f234, %f166;
	fma.rn.f32 	%f251, %f221, %f235, %f167;
	fma.rn.f32 	%f252, %f221, %f236, %f168;
	fma.rn.f32 	%f253, %f221, %f237, %f169;
	fma.rn.f32 	%f254, %f222, %f234, %f170;
	fma.rn.f32 	%f255, %f222, %f235, %f171;
	fma.rn.f32 	%f256, %f222, %f236, %f172;
	fma.rn.f32 	%f257, %f222, %f237, %f173;
	fma.rn.f32 	%f258, %f223, %f234, %f174;
	fma.rn.f32 	%f259, %f223, %f235, %f175;
	fma.rn.f32 	%f260, %f223, %f236, %f176;
	fma.rn.f32 	%f261, %f223, %f237, %f177;
	fma.rn.f32 	%f262, %f224, %f234, %f178;
	fma.rn.f32 	%f263, %f224, %f235, %f179;
	fma.rn.f32 	%f264, %f224, %f236, %f180;
	fma.rn.f32 	%f265, %f224, %f237, %f181;
	fma.rn.f32 	%f266, %f225, %f234, %f182;
	fma.rn.f32 	%f267, %f225, %f235, %f183;
	fma.rn.f32 	%f268, %f225, %f236, %f184;
	fma.rn.f32 	%f269, %f225, %f237, %f185;
	fma.rn.f32 	%f270, %f226, %f234, %f186;
	fma.rn.f32 	%f271, %f226, %f235, %f187;
	fma.rn.f32 	%f272, %f226, %f236, %f188;
	fma.rn.f32 	%f273, %f226, %f237, %f189;
	fma.rn.f32 	%f274, %f227, %f234, %f190;
	fma.rn.f32 	%f275, %f227, %f235, %f191;
	fma.rn.f32 	%f276, %f227, %f236, %f192;
	fma.rn.f32 	%f277, %f227, %f237, %f193;
	fma.rn.f32 	%f278, %f228, %f234, %f194;
	fma.rn.f32 	%f279, %f228, %f235, %f195;
	fma.rn.f32 	%f280, %f228, %f236, %f196;
	fma.rn.f32 	%f281, %f228, %f237, %f197;
	fma.rn.f32 	%f282, %f229, %f234, %f198;
	fma.rn.f32 	%f283, %f229, %f235, %f199;
	fma.rn.f32 	%f284, %f229, %f236, %f200;
	fma.rn.f32 	%f285, %f229, %f237, %f201;
	fma.rn.f32 	%f286, %f230, %f234, %f202;
	fma.rn.f32 	%f287, %f230, %f235, %f203;
	fma.rn.f32 	%f288, %f230, %f236, %f204;
	fma.rn.f32 	%f289, %f230, %f237, %f205;
	fma.rn.f32 	%f290, %f231, %f234, %f206;
	fma.rn.f32 	%f291, %f231, %f235, %f207;
	fma.rn.f32 	%f292, %f231, %f236, %f208;
	fma.rn.f32 	%f293, %f231, %f237, %f209;
	fma.rn.f32 	%f294, %f232, %f234, %f210;
	fma.rn.f32 	%f295, %f232, %f235, %f211;
	fma.rn.f32 	%f296, %f232, %f236, %f212;
	fma.rn.f32 	%f297, %f232, %f237, %f213;
	fma.rn.f32 	%f298, %f233, %f234, %f214;
	fma.rn.f32 	%f299, %f233, %f235, %f215;
	fma.rn.f32 	%f300, %f233, %f236, %f216;
	fma.rn.f32 	%f301, %f233, %f237, %f217;
	ld.shared.f32 	%f302, [%r36+256];
	ld.shared.f32 	%f303, [%r36+260];
	ld.shared.f32 	%f304, [%r36+264];
	ld.shared.f32 	%f305, [%r36+268];
	ld.shared.f32 	%f306, [%r36+272];
	ld.shared.f32 	%f307, [%r36+276];
	ld.shared.f32 	%f308, [%r36+280];
	ld.shared.f32 	%f309, [%r36+284];
	ld.shared.f32 	%f310, [%r36+288];
	ld.shared.f32 	%f311, [%r36+292];
	ld.shared.f32 	%f312, [%r36+296];
	ld.shared.f32 	%f313, [%r36+300];
	ld.shared.f32 	%f314, [%r36+304];
	ld.shared.f32 	%f315, [%r36+308];
	ld.shared.f32 	%f316, [%r36+312];
	ld.shared.f32 	%f317, [%r36+316];
	ld.shared.v4.f32 	{%f318, %f319, %f320, %f321}, [%r44+1024];
	fma.rn.f32 	%f322, %f302, %f318, %f238;
	fma.rn.f32 	%f323, %f302, %f319, %f239;
	fma.rn.f32 	%f324, %f302, %f320, %f240;
	fma.rn.f32 	%f325, %f302, %f321, %f241;
	fma.rn.f32 	%f326, %f303, %f318, %f242;
	fma.rn.f32 	%f327, %f303, %f319, %f243;
	fma.rn.f32 	%f328, %f303, %f320, %f244;
	fma.rn.f32 	%f329, %f303, %f321, %f245;
	fma.rn.f32 	%f330, %f304, %f318, %f246;
	fma.rn.f32 	%f331, %f304, %f319, %f247;
	fma.rn.f32 	%f332, %f304, %f320, %f248;
	fma.rn.f32 	%f333, %f304, %f321, %f249;
	fma.rn.f32 	%f334, %f305, %f318, %f250;
	fma.rn.f32 	%f335, %f305, %f319, %f251;
	fma.rn.f32 	%f336, %f305, %f320, %f252;
	fma.rn.f32 	%f337, %f305, %f321, %f253;
	fma.rn.f32 	%f338, %f306, %f318, %f254;
	fma.rn.f32 	%f339, %f306, %f319, %f255;
	fma.rn.f32 	%f340, %f306, %f320, %f256;
	fma.rn.f32 	%f341, %f306, %f321, %f257;
	fma.rn.f32 	%f342, %f307, %f318, %f258;
	fma.rn.f32 	%f343, %f307, %f319, %f259;
	fma.rn.f32 	%f344, %f307, %f320, %f260;
	fma.rn.f32 	%f345, %f307, %f321, %f261;
	fma.rn.f32 	%f346, %f308, %f318, %f262;
	fma.rn.f32 	%f347, %f308, %f319, %f263;
	fma.rn.f32 	%f348, %f308, %f320, %f264;
	fma.rn.f32 	%f349, %f308, %f321, %f265;
	fma.rn.f32 	%f350, %f309, %f318, %f266;
	fma.rn.f32 	%f351, %f309, %f319, %f267;
	fma.rn.f32 	%f352, %f309, %f320, %f268;
	fma.rn.f32 	%f353, %f309, %f321, %f269;
	fma.rn.f32 	%f354, %f310, %f318, %f270;
	fma.rn.f32 	%f355, %f310, %f319, %f271;
	fma.rn.f32 	%f356, %f310, %f320, %f272;
	fma.rn.f32 	%f357, %f310, %f321, %f273;
	fma.rn.f32 	%f358, %f311, %f318, %f274;
	fma.rn.f32 	%f359, %f311, %f319, %f275;
	fma.rn.f32 	%f360, %f311, %f320, %f276;
	fma.rn.f32 	%f361, %f311, %f321, %f277;
	fma.rn.f32 	%f362, %f312, %f318, %f278;
	fma.rn.f32 	%f363, %f312, %f319, %f279;
	fma.rn.f32 	%f364, %f312, %f320, %f280;
	fma.rn.f32 	%f365, %f312, %f321, %f281;
	fma.rn.f32 	%f366, %f313, %f318, %f282;
	fma.rn.f32 	%f367, %f313, %f319, %f283;
	fma.rn.f32 	%f368, %f313, %f320, %f284;
	fma.rn.f32 	%f369, %f313, %f321, %f285;
	fma.rn.f32 	%f370, %f314, %f318, %f286;
	fma.rn.f32 	%f371, %f314, %f319, %f287;
	fma.rn.f32 	%f372, %f314, %f320, %f288;
	fma.rn.f32 	%f373, %f314, %f321, %f289;
	fma.rn.f32 	%f374, %f315, %f318, %f290;
	fma.rn.f32 	%f375, %f315, %f319, %f291;
	fma.rn.f32 	%f376, %f315, %f320, %f292;
	fma.rn.f32 	%f377, %f315, %f321, %f293;
	fma.rn.f32 	%f378, %f316, %f318, %f294;
	fma.rn.f32 	%f379, %f316, %f319, %f295;
	fma.rn.f32 	%f380, %f316, %f320, %f296;
	fma.rn.f32 	%f381, %f316, %f321, %f297;
	fma.rn.f32 	%f382, %f317, %f318, %f298;
	fma.rn.f32 	%f383, %f317, %f319, %f299;
	fma.rn.f32 	%f384, %f317, %f320, %f300;
	fma.rn.f32 	%f385, %f317, %f321, %f301;
	ld.shared.f32 	%f386, [%r36+384];
	ld.shared.f32 	%f387, [%r36+388];
	ld.shared.f32 	%f388, [%r36+392];
	ld.shared.f32 	%f389, [%r36+396];
	ld.shared.f32 	%f390, [%r36+400];
	ld.shared.f32 	%f391, [%r36+404];
	ld.shared.f32 	%f392, [%r36+408];
	ld.shared.f32 	%f393, [%r36+412];
	ld.shared.f32 	%f394, [%r36+416];
	ld.shared.f32 	%f395, [%r36+420];
	ld.shared.f32 	%f396, [%r36+424];
	ld.shared.f32 	%f397, [%r36+428];
	ld.shared.f32 	%f398, [%r36+432];
	ld.shared.f32 	%f399, [%r36+436];
	ld.shared.f32 	%f400, [%r36+440];
	ld.shared.f32 	%f401, [%r36+444];
	ld.shared.v4.f32 	{%f402, %f403, %f404, %f405}, [%r44+1536];
	fma.rn.f32 	%f765, %f386, %f402, %f322;
	fma.rn.f32 	%f764, %f386, %f403, %f323;
	fma.rn.f32 	%f763, %f386, %f404, %f324;
	fma.rn.f32 	%f762, %f386, %f405, %f325;
	fma.rn.f32 	%f761, %f387, %f402, %f326;
	fma.rn.f32 	%f760, %f387, %f403, %f327;
	fma.rn.f32 	%f759, %f387, %f404, %f328;
	fma.rn.f32 	%f758, %f387, %f405, %f329;
	fma.rn.f32 	%f757, %f388, %f402, %f330;
	fma.rn.f32 	%f756, %f388, %f403, %f331;
	fma.rn.f32 	%f755, %f388, %f404, %f332;
	fma.rn.f32 	%f754, %f388, %f405, %f333;
	fma.rn.f32 	%f753, %f389, %f402, %f334;
	fma.rn.f32 	%f752, %f389, %f403, %f335;
	fma.rn.f32 	%f751, %f389, %f404, %f336;
	fma.rn.f32 	%f750, %f389, %f405, %f337;
	fma.rn.f32 	%f749, %f390, %f402, %f338;
	fma.rn.f32 	%f748, %f390, %f403, %f339;
	fma.rn.f32 	%f747, %f390, %f404, %f340;
	fma.rn.f32 	%f746, %f390, %f405, %f341;
	fma.rn.f32 	%f745, %f391, %f402, %f342;
	fma.rn.f32 	%f744, %f391, %f403, %f343;
	fma.rn.f32 	%f743, %f391, %f404, %f344;
	fma.rn.f32 	%f742, %f391, %f405, %f345;
	fma.rn.f32 	%f766, %f392, %f402, %f346;
	fma.rn.f32 	%f767, %f392, %f403, %f347;
	fma.rn.f32 	%f768, %f392, %f404, %f348;
	fma.rn.f32 	%f769, %f392, %f405, %f349;
	fma.rn.f32 	%f770, %f393, %f402, %f350;
	fma.rn.f32 	%f771, %f393, %f403, %f351;
	fma.rn.f32 	%f772, %f393, %f404, %f352;
	fma.rn.f32 	%f773, %f393, %f405, %f353;
	fma.rn.f32 	%f774, %f394, %f402, %f354;
	fma.rn.f32 	%f775, %f394, %f403, %f355;
	fma.rn.f32 	%f776, %f394, %f404, %f356;
	fma.rn.f32 	%f777, %f394, %f405, %f357;
	fma.rn.f32 	%f778, %f395, %f402, %f358;
	fma.rn.f32 	%f779, %f395, %f403, %f359;
	fma.rn.f32 	%f780, %f395, %f404, %f360;
	fma.rn.f32 	%f781, %f395, %f405, %f361;
	fma.rn.f32 	%f782, %f396, %f402, %f362;
	fma.rn.f32 	%f783, %f396, %f403, %f363;
	fma.rn.f32 	%f784, %f396, %f404, %f364;
	fma.rn.f32 	%f785, %f396, %f405, %f365;
	fma.rn.f32 	%f786, %f397, %f402, %f366;
	fma.rn.f32 	%f787, %f397, %f403, %f367;
	fma.rn.f32 	%f788, %f397, %f404, %f368;
	fma.rn.f32 	%f789, %f397, %f405, %f369;
	fma.rn.f32 	%f790, %f398, %f402, %f370;
	fma.rn.f32 	%f791, %f398, %f403, %f371;
	fma.rn.f32 	%f792, %f398, %f404, %f372;
	fma.rn.f32 	%f793, %f398, %f405, %f373;
	fma.rn.f32 	%f794, %f399, %f402, %f374;
	fma.rn.f32 	%f795, %f399, %f403, %f375;
	fma.rn.f32 	%f796, %f399, %f404, %f376;
	fma.rn.f32 	%f797, %f399, %f405, %f377;
	fma.rn.f32 	%f798, %f400, %f402, %f378;
	fma.rn.f32 	%f799, %f400, %f403, %f379;
	fma.rn.f32 	%f800, %f400, %f404, %f380;
	fma.rn.f32 	%f801, %f400, %f405, %f381;
	fma.rn.f32 	%f802, %f401, %f402, %f382;
	fma.rn.f32 	%f803, %f401, %f403, %f383;
	fma.rn.f32 	%f804, %f401, %f404, %f384;
	fma.rn.f32 	%f805, %f401, %f405, %f385;
	bar.sync 	0;
	shl.b32 	%r45, %r31, 8;
	or.b32  	%r46, %r45, %r40;
	add.s32 	%r47, %r35, %r46;
	xor.b32  	%r48, %r38, 512;
	add.s32 	%r49, %r47, %r48;
	st.shared.f32 	[%r49], %f132;
	st.shared.f32 	[%r49+128], %f133;
	shl.b32 	%r50, %r39, 4;
	shl.b32 	%r51, %r31, 3;
	add.s32 	%r52, %r50, %r51;
	shl.b32 	%r53, %r52, 2;
	add.s32 	%r54, %r43, %r53;
	shl.b32 	%r55, %r75, 11;
	not.b32 	%r56, %r55;
	and.b32  	%r57, %r56, 2048;
	add.s32 	%r58, %r54, %r57;
	st.shared.v2.u64 	[%r58], {%rd20, %rd21};
	st.shared.v2.u64 	[%r58+16], {%rd22, %rd23};
	add.s32 	%r75, %r75, 1;
	add.s64 	%rd29, %rd29, 18432;
	add.s64 	%rd28, %rd28, 16;
	setp.ne.s32 	%p1, %r75, 287;
	@%p1 bra 	$L__BB0_1;
	ld.param.u64 	%rd27, [mm_kernel0_param_2];
	bar.sync 	0;
	shl.b32 	%r60, %r31, 6;
	add.s32 	%r62, %r35, %r60;
	ld.shared.f32 	%f406, [%r62+512];
	ld.shared.f32 	%f407, [%r62+516];
	ld.shared.f32 	%f408, [%r62+520];
	ld.shared.f32 	%f409, [%r62+524];
	ld.shared.f32 	%f410, [%r62+528];
	ld.shared.f32 	%f411, [%r62+532];
	ld.shared.f32 	%f412, [%r62+536];
	ld.shared.f32 	%f413, [%r62+540];
	ld.shared.f32 	%f414, [%r62+544];
	ld.shared.f32 	%f415, [%r62+548];
	ld.shared.f32 	%f416, [%r62+552];
	ld.shared.f32 	%f417, [%r62+556];
	ld.shared.f32 	%f418, [%r62+560];
	ld.shared.f32 	%f419, [%r62+564];
	ld.shared.f32 	%f420, [%r62+568];
	ld.shared.f32 	%f421, [%r62+572];
	mov.u32 	%r66, _ZZ10mm_kernel0E8B_shared;
	add.s32 	%r67, %r66, %r50;
	ld.shared.v4.f32 	{%f422, %f423, %f424, %f425}, [%r67+2048];
	fma.rn.f32 	%f426, %f406, %f422, %f765;
	fma.rn.f32 	%f427, %f406, %f423, %f764;
	fma.rn.f32 	%f428, %f406, %f424, %f763;
	fma.rn.f32 	%f429, %f406, %f425, %f762;
	fma.rn.f32 	%f430, %f407, %f422, %f761;
	fma.rn.f32 	%f431, %f407, %f423, %f760;
	fma.rn.f32 	%f432, %f407, %f424, %f759;
	fma.rn.f32 	%f433, %f407, %f425, %f758;
	fma.rn.f32 	%f434, %f408, %f422, %f757;
	fma.rn.f32 	%f435, %f408, %f423, %f756;
	fma.rn.f32 	%f436, %f408, %f424, %f755;
	fma.rn.f32 	%f437, %f408, %f425, %f754;
	fma.rn.f32 	%f438, %f409, %f422, %f753;
	fma.rn.f32 	%f439, %f409, %f423, %f752;
	fma.rn.f32 	%f440, %f409, %f424, %f751;
	fma.rn.f32 	%f441, %f409, %f425, %f750;
	fma.rn.f32 	%f442, %f410, %f422, %f749;
	fma.rn.f32 	%f443, %f410, %f423, %f748;
	fma.rn.f32 	%f444, %f410, %f424, %f747;
	fma.rn.f32 	%f445, %f410, %f425, %f746;
	fma.rn.f32 	%f446, %f411, %f422, %f745;
	fma.rn.f32 	%f447, %f411, %f423, %f744;
	fma.rn.f32 	%f448, %f411, %f424, %f743;
	fma.rn.f32 	%f449, %f411, %f425, %f742;
	fma.rn.f32 	%f450, %f412, %f422, %f766;
	fma.rn.f32 	%f451, %f412, %f423, %f767;
	fma.rn.f32 	%f452, %f412, %f424, %f768;
	fma.rn.f32 	%f453, %f412, %f425, %f769;
	fma.rn.f32 	%f454, %f413, %f422, %f770;
	fma.rn.f32 	%f455, %f413, %f423, %f771;
	fma.rn.f32 	%f456, %f413, %f424, %f772;
	fma.rn.f32 	%f457, %f413, %f425, %f773;
	fma.rn.f32 	%f458, %f414, %f422, %f774;
	fma.rn.f32 	%f459, %f414, %f423, %f775;
	fma.rn.f32 	%f460, %f414, %f424, %f776;
	fma.rn.f32 	%f461, %f414, %f425, %f777;
	fma.rn.f32 	%f462, %f415, %f422, %f778;
	fma.rn.f32 	%f463, %f415, %f423, %f779;
	fma.rn.f32 	%f464, %f415, %f424, %f780;
	fma.rn.f32 	%f465, %f415, %f425, %f781;
	fma.rn.f32 	%f466, %f416, %f422, %f782;
	fma.rn.f32 	%f467, %f416, %f423, %f783;
	fma.rn.f32 	%f468, %f416, %f424, %f784;
	fma.rn.f32 	%f469, %f416, %f425, %f785;
	fma.rn.f32 	%f470, %f417, %f422, %f786;
	fma.rn.f32 	%f471, %f417, %f423, %f787;
	fma.rn.f32 	%f472, %f417, %f424, %f788;
	fma.rn.f32 	%f473, %f417, %f425, %f789;
	fma.rn.f32 	%f474, %f418, %f422, %f790;
	fma.rn.f32 	%f475, %f418, %f423, %f791;
	fma.rn.f32 	%f476, %f418, %f424, %f792;
	fma.rn.f32 	%f477, %f418, %f425, %f793;
	fma.rn.f32 	%f478, %f419, %f422, %f794;
	fma.rn.f32 	%f479, %f419, %f423, %f795;
	fma.rn.f32 	%f480, %f419, %f424, %f796;
	fma.rn.f32 	%f481, %f419, %f425, %f797;
	fma.rn.f32 	%f482, %f420, %f422, %f798;
	fma.rn.f32 	%f483, %f420, %f423, %f799;
	fma.rn.f32 	%f484, %f420, %f424, %f800;
	fma.rn.f32 	%f485, %f420, %f425, %f801;
	fma.rn.f32 	%f486, %f421, %f422, %f802;
	fma.rn.f32 	%f487, %f421, %f423, %f803;
	fma.rn.f32 	%f488, %f421, %f424, %f804;
	fma.rn.f32 	%f489, %f421, %f425, %f805;
	ld.shared.f32 	%f490, [%r62+640];
	ld.shared.f32 	%f491, [%r62+644];
	ld.shared.f32 	%f492, [%r62+648];
	ld.shared.f32 	%f493, [%r62+652];
	ld.shared.f32 	%f494, [%r62+656];
	ld.shared.f32 	%f495, [%r62+660];
	ld.shared.f32 	%f496, [%r62+664];
	ld.shared.f32 	%f497, [%r62+668];
	ld.shared.f32 	%f498, [%r62+672];
	ld.shared.f32 	%f499, [%r62+676];
	ld.shared.f32 	%f500, [%r62+680];
	ld.shared.f32 	%f501, [%r62+684];
	ld.shared.f32 	%f502, [%r62+688];
	ld.shared.f32 	%f503, [%r62+692];
	ld.shared.f32 	%f504, [%r62+696];
	ld.shared.f32 	%f505, [%r62+700];
	ld.shared.v4.f32 	{%f506, %f507, %f508, %f509}, [%r67+2560];
	fma.rn.f32 	%f510, %f490, %f506, %f426;
	fma.rn.f32 	%f511, %f490, %f507, %f427;
	fma.rn.f32 	%f512, %f490, %f508, %f428;
	fma.rn.f32 	%f513, %f490, %f509, %f429;
	fma.rn.f32 	%f514, %f491, %f506, %f430;
	fma.rn.f32 	%f515, %f491, %f507, %f431;
	fma.rn.f32 	%f516, %f491, %f508, %f432;
	fma.rn.f32 	%f517, %f491, %f509, %f433;
	fma.rn.f32 	%f518, %f492, %f506, %f434;
	fma.rn.f32 	%f519, %f492, %f507, %f435;
	fma.rn.f32 	%f520, %f492, %f508, %f436;
	fma.rn.f32 	%f521, %f492, %f509, %f437;
	fma.rn.f32 	%f522, %f493, %f506, %f438;
	fma.rn.f32 	%f523, %f493, %f507, %f439;
	fma.rn.f32 	%f524, %f493, %f508, %f440;
	fma.rn.f32 	%f525, %f493, %f509, %f441;
	fma.rn.f32 	%f526, %f494, %f506, %f442;
	fma.rn.f32 	%f527, %f494, %f507, %f443;
	fma.rn.f32 	%f528, %f494, %f508, %f444;
	fma.rn.f32 	%f529, %f494, %f509, %f445;
	fma.rn.f32 	%f530, %f495, %f506, %f446;
	fma.rn.f32 	%f531, %f495, %f507, %f447;
	fma.rn.f32 	%f532, %f495, %f508, %f448;
	fma.rn.f32 	%f533, %f495, %f509, %f449;
	fma.rn.f32 	%f534, %f496, %f506, %f450;
	fma.rn.f32 	%f535, %f496, %f507, %f451;
	fma.rn.f32 	%f536, %f496, %f508, %f452;
	fma.rn.f32 	%f537, %f496, %f509, %f453;
	fma.rn.f32 	%f538, %f497, %f506, %f454;
	fma.rn.f32 	%f539, %f497, %f507, %f455;
	fma.rn.f32 	%f540, %f497, %f508, %f456;
	fma.rn.f32 	%f541, %f497, %f509, %f457;
	fma.rn.f32 	%f542, %f498, %f506, %f458;
	fma.rn.f32 	%f543, %f498, %f507, %f459;
	fma.rn.f32 	%f544, %f498, %f508, %f460;
	fma.rn.f32 	%f545, %f498, %f509, %f461;
	fma.rn.f32 	%f546, %f499, %f506, %f462;
	fma.rn.f32 	%f547, %f499, %f507, %f463;
	fma.rn.f32 	%f548, %f499, %f508, %f464;
	fma.rn.f32 	%f549, %f499, %f509, %f465;
	fma.rn.f32 	%f550, %f500, %f506, %f466;
	fma.rn.f32 	%f551, %f500, %f507, %f467;
	fma.rn.f32 	%f552, %f500, %f508, %f468;
	fma.rn.f32 	%f553, %f500, %f509, %f469;
	fma.rn.f32 	%f554, %f501, %f506, %f470;
	fma.rn.f32 	%f555, %f501, %f507, %f471;
	fma.rn.f32 	%f556, %f501, %f508, %f472;
	fma.rn.f32 	%f557, %f501, %f509, %f473;
	fma.rn.f32 	%f558, %f502, %f506, %f474;
	fma.rn.f32 	%f559, %f502, %f507, %f475;
	fma.rn.f32 	%f560, %f502, %f508, %f476;
	fma.rn.f32 	%f561, %f502, %f509, %f477;
	fma.rn.f32 	%f562, %f503, %f506, %f478;
	fma.rn.f32 	%f563, %f503, %f507, %f479;
	fma.rn.f32 	%f564, %f503, %f508, %f480;
	fma.rn.f32 	%f565, %f503, %f509, %f481;
	fma.rn.f32 	%f566, %f504, %f506, %f482;
	fma.rn.f32 	%f567, %f504, %f507, %f483;
	fma.rn.f32 	%f568, %f504, %f508, %f484;
	fma.rn.f32 	%f569, %f504, %f509, %f485;
	fma.rn.f32 	%f570, %f505, %f506, %f486;
	fma.rn.f32 	%f571, %f505, %f507, %f487;
	fma.rn.f32 	%f572, %f505, %f508, %f488;
	fma.rn.f32 	%f573, %f505, %f509, %f489;
	ld.shared.f32 	%f574, [%r62+768];
	ld.shared.f32 	%f575, [%r62+772];
	ld.shared.f32 	%f576, [%r62+776];
	ld.shared.f32 	%f577, [%r62+780];
	ld.shared.f32 	%f578, [%r62+784];
	ld.shared.f32 	%f579, [%r62+788];
	ld.shared.f32 	%f580, [%r62+792];
	ld.shared.f32 	%f581, [%r62+796];
	ld.shared.f32 	%f582, [%r62+800];
	ld.shared.f32 	%f583, [%r62+804];
	ld.shared.f32 	%f584, [%r62+808];
	ld.shared.f32 	%f585, [%r62+812];
	ld.shared.f32 	%f586, [%r62+816];
	ld.shared.f32 	%f587, [%r62+820];
	ld.shared.f32 	%f588, [%r62+824];
	ld.shared.f32 	%f589, [%r62+828];
	ld.shared.v4.f32 	{%f590, %f591, %f592, %f593}, [%r67+3072];
	fma.rn.f32 	%f594, %f574, %f590, %f510;
	fma.rn.f32 	%f595, %f574, %f591, %f511;
	fma.rn.f32 	%f596, %f574, %f592, %f512;
	fma.rn.f32 	%f597, %f574, %f593, %f513;
	fma.rn.f32 	%f598, %f575, %f590, %f514;
	fma.rn.f32 	%f599, %f575, %f591, %f515;
	fma.rn.f32 	%f600, %f575, %f592, %f516;
	fma.rn.f32 	%f601, %f575, %f593, %f517;
	fma.rn.f32 	%f602, %f576, %f590, %f518;
	fma.rn.f32 	%f603, %f576, %f591, %f519;
	fma.rn.f32 	%f604, %f576, %f592, %f520;
	fma.rn.f32 	%f605, %f576, %f593, %f521;
	fma.rn.f32 	%f606, %f577, %f590, %f522;
	fma.rn.f32 	%f607, %f577, %f591, %f523;
	fma.rn.f32 	%f608, %f577, %f592, %f524;
	fma.rn.f32 	%f609, %f577, %f593, %f525;
	fma.rn.f32 	%f610, %f578, %f590, %f526;
	fma.rn.f32 	%f611, %f578, %f591, %f527;
	fma.rn.f32 	%f612, %f578, %f592, %f528;
	fma.rn.f32 	%f613, %f578, %f593, %f529;
	fma.rn.f32 	%f614, %f579, %f590, %f530;
	fma.rn.f32 	%f615, %f579, %f591, %f531;
	fma.rn.f32 	%f616, %f579, %f592, %f532;
	fma.rn.f32 	%f617, %f579, %f593, %f533;
	fma.rn.f32 	%f618, %f580, %f590, %f534;
	fma.rn.f32 	%f619, %f580, %f591, %f535;
	fma.rn.f32 	%f620, %f580, %f592, %f536;
	fma.rn.f32 	%f621, %f580, %f593, %f537;
	fma.rn.f32 	%f622, %f581, %f590, %f538;
	fma.rn.f32 	%f623, %f581, %f591, %f539;
	fma.rn.f32 	%f624, %f581, %f592, %f540;
	fma.rn.f32 	%f625, %f581, %f593, %f541;
	fma.rn.f32 	%f626, %f582, %f590, %f542;
	fma.rn.f32 	%f627, %f582, %f591, %f543;
	fma.rn.f32 	%f628, %f582, %f592, %f544;
	fma.rn.f32 	%f629, %f582, %f593, %f545;
	fma.rn.f32 	%f630, %f583, %f590, %f546;
	fma.rn.f32 	%f631, %f583, %f591, %f547;
	fma.rn.f32 	%f632, %f583, %f592, %f548;
	fma.rn.f32 	%f633, %f583, %f593, %f549;
	fma.rn.f32 	%f634, %f584, %f590, %f550;
	fma.rn.f32 	%f635, %f584, %f591, %f551;
	fma.rn.f32 	%f636, %f584, %f592, %f552;
	fma.rn.f32 	%f637, %f584, %f593, %f553;
	fma.rn.f32 	%f638, %f585, %f590, %f554;
	fma.rn.f32 	%f639, %f585, %f591, %f555;
	fma.rn.f32 	%f640, %f585, %f592, %f556;
	fma.rn.f32 	%f641, %f585, %f593, %f557;
	fma.rn.f32 	%f642, %f586, %f590, %f558;
	fma.rn.f32 	%f643, %f586, %f591, %f559;
	fma.rn.f32 	%f644, %f586, %f592, %f560;
	fma.rn.f32 	%f645, %f586, %f593, %f561;
	fma.rn.f32 	%f646, %f587, %f590, %f562;
	fma.rn.f32 	%f647, %f587, %f591, %f563;
	fma.rn.f32 	%f648, %f587, %f592, %f564;
	fma.rn.f32 	%f649, %f587, %f593, %f565;
	fma.rn.f32 	%f650, %f588, %f590, %f566;
	fma.rn.f32 	%f651, %f588, %f591, %f567;
	fma.rn.f32 	%f652, %f588, %f592, %f568;
	fma.rn.f32 	%f653, %f588, %f593, %f569;
	fma.rn.f32 	%f654, %f589, %f590, %f570;
	fma.rn.f32 	%f655, %f589, %f591, %f571;
	fma.rn.f32 	%f656, %f589, %f592, %f572;
	fma.rn.f32 	%f657, %f589, %f593, %f573;
	ld.shared.f32 	%f658, [%r62+896];
	ld.shared.f32 	%f659, [%r62+900];
	ld.shared.f32 	%f660, [%r62+904];
	ld.shared.f32 	%f661, [%r62+908];
	ld.shared.f32 	%f662, [%r62+912];
	ld.shared.f32 	%f663, [%r62+916];
	ld.shared.f32 	%f664, [%r62+920];
	ld.shared.f32 	%f665, [%r62+924];
	ld.shared.f32 	%f666, [%r62+928];
	ld.shared.f32 	%f667, [%r62+932];
	ld.shared.f32 	%f668, [%r62+936];
	ld.shared.f32 	%f669, [%r62+940];
	ld.shared.f32 	%f670, [%r62+944];
	ld.shared.f32 	%f671, [%r62+948];
	ld.shared.f32 	%f672, [%r62+952];
	ld.shared.f32 	%f673, [%r62+956];
	ld.shared.v4.f32 	{%f674, %f675, %f676, %f677}, [%r67+3584];
	fma.rn.f32 	%f678, %f658, %f674, %f594;
	fma.rn.f32 	%f679, %f658, %f675, %f595;
	fma.rn.f32 	%f680, %f658, %f676, %f596;
	fma.rn.f32 	%f681, %f658, %f677, %f597;
	fma.rn.f32 	%f682, %f659, %f674, %f598;
	fma.rn.f32 	%f683, %f659, %f675, %f599;
	fma.rn.f32 	%f684, %f659, %f676, %f600;
	fma.rn.f32 	%f685, %f659, %f677, %f601;
	fma.rn.f32 	%f686, %f660, %f674, %f602;
	fma.rn.f32 	%f687, %f660, %f675, %f603;
	fma.rn.f32 	%f688, %f660, %f676, %f604;
	fma.rn.f32 	%f689, %f660, %f677, %f605;
	fma.rn.f32 	%f690, %f661, %f674, %f606;
	fma.rn.f32 	%f691, %f661, %f675, %f607;
	fma.rn.f32 	%f692, %f661, %f676, %f608;
	fma.rn.f32 	%f693, %f661, %f677, %f609;
	fma.rn.f32 	%f694, %f662, %f674, %f610;
	fma.rn.f32 	%f695, %f662, %f675, %f611;
	fma.rn.f32 	%f696, %f662, %f676, %f612;
	fma.rn.f32 	%f697, %f662, %f677, %f613;
	fma.rn.f32 	%f698, %f663, %f674, %f614;
	fma.rn.f32 	%f699, %f663, %f675, %f615;
	fma.rn.f32 	%f700, %f663, %f676, %f616;
	fma.rn.f32 	%f701, %f663, %f677, %f617;
	fma.rn.f32 	%f702, %f664, %f674, %f618;
	fma.rn.f32 	%f703, %f664, %f675, %f619;
	fma.rn.f32 	%f704, %f664, %f676, %f620;
	fma.rn.f32 	%f705, %f664, %f677, %f621;
	fma.rn.f32 	%f706, %f665, %f674, %f622;
	fma.rn.f32 	%f707, %f665, %f675, %f623;
	fma.rn.f32 	%f708, %f665, %f676, %f624;
	fma.rn.f32 	%f709, %f665, %f677, %f625;
	fma.rn.f32 	%f710, %f666, %f674, %f626;
	fma.rn.f32 	%f711, %f666, %f675, %f627;
	fma.rn.f32 	%f712, %f666, %f676, %f628;
	fma.rn.f32 	%f713, %f666, %f677, %f629;
	fma.rn.f32 	%f714, %f667, %f674, %f630;
	fma.rn.f32 	%f715, %f667, %f675, %f631;
	fma.rn.f32 	%f716, %f667, %f676, %f632;
	fma.rn.f32 	%f717, %f667, %f677, %f633;
	fma.rn.f32 	%f718, %f668, %f674, %f634;
	fma.rn.f32 	%f719, %f668, %f675, %f635;
	fma.rn.f32 	%f720, %f668, %f676, %f636;
	fma.rn.f32 	%f721, %f668, %f677, %f637;
	fma.rn.f32 	%f722, %f669, %f674, %f638;
	fma.rn.f32 	%f723, %f669, %f675, %f639;
	fma.rn.f32 	%f724, %f669, %f676, %f640;
	fma.rn.f32 	%f725, %f669, %f677, %f641;
	fma.rn.f32 	%f726, %f670, %f674, %f642;
	fma.rn.f32 	%f727, %f670, %f675, %f643;
	fma.rn.f32 	%f728, %f670, %f676, %f644;
	fma.rn.f32 	%f729, %f670, %f677, %f645;
	fma.rn.f32 	%f730, %f671, %f674, %f646;
	fma.rn.f32 	%f731, %f671, %f675, %f647;
	fma.rn.f32 	%f732, %f671, %f676, %f648;
	fma.rn.f32 	%f733, %f671, %f677, %f649;
	fma.rn.f32 	%f734, %f672, %f674, %f650;
	fma.rn.f32 	%f735, %f672, %f675, %f651;
	fma.rn.f32 	%f736, %f672, %f676, %f652;
	fma.rn.f32 	%f737, %f672, %f677, %f653;
	fma.rn.f32 	%f738, %f673, %f674, %f654;
	fma.rn.f32 	%f739, %f673, %f675, %f655;
	fma.rn.f32 	%f740, %f673, %f676, %f656;
	fma.rn.f32 	%f741, %f673, %f677, %f657;
	mul.lo.s32 	%r68, %r31, 18432;
	mov.u32 	%r69, %ctaid.x;
	mad.lo.s32 	%r70, %r69, 36864, %r68;
	mov.u32 	%r71, %ctaid.y;
	shl.b32 	%r72, %r71, 7;
	add.s32 	%r73, %r70, %r72;
	add.s32 	%r74, %r73, %r40;
	cvta.to.global.u64 	%rd24, %rd27;
	mul.wide.u32 	%rd25, %r74, 4;
	add.s64 	%rd26, %rd24, %rd25;
	st.global.v4.f32 	[%rd26], {%f678, %f679, %f680, %f681};
	st.global.v4.f32 	[%rd26+4608], {%f682, %f683, %f684, %f685};
	st.global.v4.f32 	[%rd26+9216], {%f686, %f687, %f688, %f689};
	st.global.v4.f32 	[%rd26+13824], {%f690, %f691, %f692, %f693};
	st.global.v4.f32 	[%rd26+18432], {%f694, %f695, %f696, %f697};
	st.global.v4.f32 	[%rd26+23040], {%f698, %f699, %f700, %f701};
	st.global.v4.f32 	[%rd26+27648], {%f702, %f703, %f704, %f705};
	st.global.v4.f32 	[%rd26+32256], {%f706, %f707, %f708, %f709};
	st.global.v4.f32 	[%rd26+36864], {%f710, %f711, %f712, %f713};
	st.global.v4.f32 	[%rd26+41472], {%f714, %f715, %f716, %f717};
	st.global.v4.f32 	[%rd26+46080], {%f718, %f719, %f720, %f721};
	st.global.v4.f32 	[%rd26+50688], {%f722, %f723, %f724, %f725};
	st.global.v4.f32 	[%rd26+55296], {%f726, %f727, %f728, %f729};
	st.global.v4.f32 	[%rd26+59904], {%f730, %f731, %f732, %f733};
	st.global.v4.f32 	[%rd26+64512], {%f734, %f735, %f736, %f737};
	st.global.v4.f32 	[%rd26+69120], {%f738, %f739, %f740, %f741};
	ret;

}


// ===== COMPILED SASS (sm_100) =====

	.target	sm_100

	.elftype	@"ET_EXEC"


//--------------------- .note.nv.tkinfo           --------------------------
	.section	.note.nv.tkinfo,"",@"SHT_NOTE"
	.sectionflags	@"SHF_NOTE_NV_TKINFO"
	.tkinfo
        /*0018*/ 	.word	0x00000002
        /*0030*/ 	.string	""
        /*0030*/ 	.string	"ptxas"
        /*0030*/ 	.string	"Cuda compilation tools, release 13.0, V13.0.88"
        /*0030*/ 	.string	"Build cuda_13.0.r13.0/compiler.36424714_0"
        /*0030*/ 	.string	"-arch sm_100 -m 64 "



//--------------------- .note.nv.cuinfo           --------------------------
	.section	.note.nv.cuinfo,"",@"SHT_NOTE"
	.sectionflags	@"SHF_NOTE_NV_CUINFO"
        /*0018*/ 	.short	0x0002
        /*001a*/ 	.short	0x0064
        /*001c*/ 	.short	0x0082
	.zero		2


//--------------------- .nv.info                  --------------------------
	.section	.nv.info,"",@"SHT_CUDA_INFO"
	.align	4


	//----- nvinfo : EIATTR_REGCOUNT
	.align		4
        /*0000*/ 	.byte	0x04, 0x2f
        /*0002*/ 	.short	(.L_1 - .L_0)
	.align		4
.L_0:
        /*0004*/ 	.word	index@(mm_kernel0)
        /*0008*/ 	.word	0x0000006c


	//----- nvinfo : EIATTR_FRAME_SIZE
	.align		4
.L_1:
        /*000c*/ 	.byte	0x04, 0x11
        /*000e*/ 	.short	(.L_3 - .L_2)
	.align		4
.L_2:
        /*0010*/ 	.word	index@(mm_kernel0)
        /*0014*/ 	.word	0x00000000


	//----- nvinfo : EIATTR_MIN_STACK_SIZE
	.align		4
.L_3:
        /*0018*/ 	.byte	0x04, 0x12
        /*001a*/ 	.short	(.L_5 - .L_4)
	.align		4
.L_4:
        /*001c*/ 	.word	index@(mm_kernel0)
        /*0020*/ 	.word	0x00000000
.L_5:


//--------------------- .nv.compat                --------------------------
	.section	.nv.compat,"",@"SHT_CUDA_COMPAT_INFO"
	.align	4
        /*0000*/ 	.byte	0x02, 0x09, 0x00, 0x00, 0x02, 0x02, 0x01, 0x00, 0x02, 0x05, 0x05, 0x00, 0x03, 0x07, 0x01, 0x01
        /*0010*/ 	.byte	0x02, 0x03, 0x00, 0x00, 0x02, 0x06, 0x01, 0x00, 0x04, 0x0b, 0x08, 0x00, 0x09, 0x00, 0x00, 0x00
        /*0020*/ 	.byte	0x00, 0x00, 0x00, 0x00


//--------------------- .nv.info.mm_kernel0       --------------------------
	.section	.nv.info.mm_kernel0,"",@"SHT_CUDA_INFO"
	.sectionflags	@""
	.align	4


	//----- nvinfo : EIATTR_CUDA_API_VERSION
	.align		4
        /*0000*/ 	.byte	0x04, 0x37
        /*0002*/ 	.short	(.L_7 - .L_6)
.L_6:
        /*0004*/ 	.word	0x00000082


	//----- nvinfo : EIATTR_KPARAM_INFO
	.align		4
.L_7:
        /*0008*/ 	.byte	0x04, 0x17
        /*000a*/ 	.short	(.L_9 - .L_8)
.L_8:
        /*000c*/ 	.word	0x00000000
        /*0010*/ 	.short	0x0002
        /*0012*/ 	.short	0x0010
        /*0014*/ 	.byte	0x00, 0xf5, 0x21, 0x00


	//----- nvinfo : EIATTR_KPARAM_INFO
	.align		4
.L_9:
        /*0018*/ 	.byte	0x04, 0x17
        /*001a*/ 	.short	(.L_11 - .L_10)
.L_10:
        /*001c*/ 	.word	0x00000000
        /*0020*/ 	.short	0x0001
        /*0022*/ 	.short	0x0008
        /*0024*/ 	.byte	0x00, 0xf5, 0x21, 0x00


	//----- nvinfo : EIATTR_KPARAM_INFO
	.align		4
.L_11:
        /*0028*/ 	.byte	0x04, 0x17
        /*002a*/ 	.short	(.L_13 - .L_12)
.L_12:
        /*002c*/ 	.word	0x00000000
        /*0030*/ 	.short	0x0000
        /*0032*/ 	.short	0x0000
        /*0034*/ 	.byte	0x00, 0xf5, 0x21, 0x00


	//----- nvinfo : EIATTR_SPARSE_MMA_MASK
	.align		4
.L_13:
        /*0038*/ 	.byte	0x03, 0x50
        /*003a*/ 	.short	0x0000


	//----- nvinfo : EIATTR_MAXREG_COUNT
	.align		4
        /*003c*/ 	.byte	0x03, 0x1b
        /*003e*/ 	.short	0x00ff


	//----- nvinfo : EIATTR_NUM_BARRIERS
	.align		4
        /*0040*/ 	.byte	0x02, 0x4c
        /*0042*/ 	.byte	0x01
	.zero		1


	//----- nvinfo : EIATTR_MERCURY_ISA_VERSION
	.align		4
        /*0044*/ 	.byte	0x03, 0x5f
        /*0046*/ 	.short	0x0101


	//----- nvinfo : EIATTR_VRC_CTA_INIT_COUNT
	.align		4
        /*0048*/ 	.byte	0x02, 0x4a
	.zero		1
	.zero		1


	//----- nvinfo : EIATTR_EXIT_INSTR_OFFSETS
	.align		4
        /*004c*/ 	.byte	0x04, 0x1c
        /*004e*/ 	.short	(.L_15 - .L_14)


	//   ....[0]....
.L_14:
        /*0050*/ 	.word	0x00002ab0


	//----- nvinfo : EIATTR_MAX_THREADS
	.align		4
.L_15:
        /*0054*/ 	.byte	0x04, 0x05
        /*0056*/ 	.short	(.L_17 - .L_16)
.L_16:
        /*0058*/ 	.word	0x00000040
        /*005c*/ 	.word	0x00000001
        /*0060*/ 	.word	0x00000001


	//----- nvinfo : EIATTR_CBANK_PARAM_SIZE
	.align		4
.L_17:
        /*0064*/ 	.byte	0x03, 0x19
        /*0066*/ 	.short	0x0018


	//----- nvinfo : EIATTR_PARAM_CBANK
	.align		4
        /*0068*/ 	.byte	0x04, 0x0a
        /*006a*/ 	.short	(.L_19 - .L_18)
	.align		4
.L_18:
        /*006c*/ 	.word	index@(.nv.constant0.mm_kernel0)
        /*0070*/ 	.short	0x0380
        /*0072*/ 	.short	0x0018


	//----- nvinfo : EIATTR_SW_WAR
	.align		4
.L_19:
        /*0074*/ 	.byte	0x04, 0x36
        /*0076*/ 	.short	(.L_21 - .L_20)
.L_20:
        /*0078*/ 	.word	0x00000008
.L_21:


//--------------------- .nv.callgraph             --------------------------
	.section	.nv.callgraph,"",@"SHT_CUDA_CALLGRAPH"
	.align	4
	.sectionentsize	8
	.align		4
        /*0000*/ 	.word	0x00000000
	.align		4
        /*0004*/ 	.word	0xffffffff
	.align		4
        /*0008*/ 	.word	0x00000000
	.align		4
        /*000c*/ 	.word	0xfffffffe
	.align		4
        /*0010*/ 	.word	0x00000000
	.align		4
        /*0014*/ 	.word	0xfffffffd
	.align		4
        /*0018*/ 	.word	0x00000000
	.align		4
        /*001c*/ 	.word	0xfffffffc


//--------------------- .text.mm_kernel0          --------------------------
	.section	.text.mm_kernel0,"ax",@progbits
	.align	128
        .global         mm_kernel0
        .type           mm_kernel0,@function
        .size           mm_kernel0,(.L_x_2 - mm_kernel0)
        .other          mm_kernel0,@"STO_CUDA_ENTRY STV_DEFAULT"
mm_kernel0:
.text.mm_kernel0:
[----:B------:R-:W-:Y:S01]  /*0000*/  LDC R1, c[0x0][0x37c] ;  /* 0x0000df00ff017b82 */ /* 0x000fe20000000800 */
[----:B------:R-:W0:Y:S07]  /*0010*/  S2R R63, SR_TID.X ;  /* 0x00000000003f7919 */ /* 0x000e2e0000002100 */
[----:B------:R-:W1:Y:S01]  /*0020*/  LDC.64 R4, c[0x0][0x380] ;  /* 0x0000e000ff047b82 */ /* 0x000e620000000a00 */
[----:B------:R-:W2:Y:S01]  /*0030*/  LDCU.64 UR10, c[0x0][0x358] ;  /* 0x00006b00ff0a77ac */ /* 0x000ea20008000a00 */
[----:B------:R-:W3:Y:S01]  /*0040*/  S2R R56, SR_CTAID.X ;  /* 0x0000000000387919 */ /* 0x000ee20000002500 */
[----:B------:R-:W3:Y:S05]  /*0050*/  S2R R19, SR_TID.Y ;  /* 0x0000000000137919 */ /* 0x000eea0000002200 */
[----:B------:R-:W4:Y:S01]  /*0060*/  LDC.64 R6, c[0x0][0x388] ;  /* 0x0000e200ff067b82 */ /* 0x000f220000000a00 */
[----:B------:R-:W5:Y:S01]  /*0070*/  S2R R3, SR_CTAID.Y ;  /* 0x0000000000037919 */ /* 0x000f620000002600 */
[----:B0-----:R-:W-:-:S02]  /*0080*/  SHF.L.U32 R18, R63, 0x3, RZ ;  /* 0x000000033f127819 */ /* 0x001fc400000006ff */
[----:B------:R-:W-:Y:S02]  /*0090*/  SHF.L.U32 R9, R63, 0x1, RZ ;  /* 0x000000013f097819 */ /* 0x000fe400000006ff */
[----:B---3--:R-:W-:Y:S02]  /*00a0*/  LEA R0, R56, R19, 0x5 ;  /* 0x0000001338007211 */ /* 0x008fe400078e28ff */
[----:B------:R-:W-:Y:S02]  /*00b0*/  SHF.R.U32.HI R8, RZ, 0x3, R19 ;  /* 0x00000003ff087819 */ /* 0x000fe40000011613 */
[----:B-----5:R-:W-:Y:S01]  /*00c0*/  LEA R11, R3, R18, 0x7 ;  /* 0x00000012030b7211 */ /* 0x020fe200078e38ff */
[----:B------:R-:W-:Y:S01]  /*00d0*/  IMAD R0, R0, 0x480, RZ ;  /* 0x0000048000007824 */ /* 0x000fe200078e02ff */
[----:B------:R-:W-:-:S03]  /*00e0*/  SHF.L.U32 R2, R19, 0x4, RZ ;  /* 0x0000000413027819 */ /* 0x000fc600000006ff */
[----:B------:R-:W-:Y:S01]  /*00f0*/  IMAD R11, R8, 0x480, R11 ;  /* 0x00000480080b7824 */ /* 0x000fe200078e020b */
[----:B------:R-:W-:Y:S02]  /*0100*/  LOP3.LUT R8, R2, 0x70, RZ, 0xc0, !PT ;  /* 0x0000007002087812 */ /* 0x000fe400078ec0ff */
[----:B------:R-:W-:Y:S02]  /*0110*/  LOP3.LUT R9, R0, R9, RZ, 0xfc, !PT ;  /* 0x0000000900097212 */ /* 0x000fe400078efcff */
[----:B------:R-:W-:-:S03]  /*0120*/  IADD3 R11, PT, PT, R8, R11, RZ ;  /* 0x0000000b080b7210 */ /* 0x000fc60007ffe0ff */
[----:B-1----:R-:W-:-:S04]  /*0130*/  IMAD.WIDE.U32 R4, R9, 0x4, R4 ;  /* 0x0000000409047825 */ /* 0x002fc800078e0004 */
[----:B----4-:R-:W-:Y:S01]  /*0140*/  IMAD.WIDE.U32 R6, R11, 0x4, R6 ;  /* 0x000000040b067825 */ /* 0x010fe200078e0006 */
[----:B--2---:R0:W2:Y:S04]  /*0150*/  LDG.E.64.CONSTANT R16, desc[UR10][R4.64] ;  /* 0x0000000a04107981 */ /* 0x0040a8000c1e9b00 */
[----:B------:R-:W3:Y:S04]  /*0160*/  LDG.E.128.CONSTANT R8, desc[UR10][R6.64] ;  /* 0x0000000a06087981 */ /* 0x000ee8000c1e9d00 */
[----:B------:R1:W4:Y:S01]  /*0170*/  LDG.E.128.CONSTANT R12, desc[UR10][R6.64+0x10] ;  /* 0x0000100a060c7981 */ /* 0x000322000c1e9d00 */
[----:B------:R-:W5:Y:S01]  /*0180*/  S2UR UR7, SR_CgaCtaId ;  /* 0x00000000000779c3 */ /* 0x000f620000008800 */
[----:B------:R-:W-:Y:S01]  /*0190*/  UMOV UR4, 0x400 ;  /* 0x0000040000047882 */ /* 0x000fe20000000000 */
[----:B------:R-:W-:Y:S01]  /*01a0*/  SHF.L.U32 R0, R19, 0x2, RZ ;  /* 0x0000000213007819 */ /* 0x000fe200000006ff */
[----:B------:R-:W-:Y:S01]  /*01b0*/  UIADD3 UR6, UPT, UPT, UR4, 0x400, URZ ;  /* 0x0000040004067890 */ /* 0x000fe2000fffe0ff */
[----:B------:R-:W-:Y:S01]  /*01c0*/  SHF.L.U32 R19, R63, 0x8, RZ ;  /* 0x000000083f137819 */ /* 0x000fe200000006ff */
[----:B------:R-:W-:Y:S01]  /*01d0*/  HFMA2 R57, -RZ, RZ, 0, 0 ;  /* 0x00000000ff397431 */ /* 0x000fe200000001ff */
[----:B------:R-:W-:Y:S01]  /*01e0*/  IADD3 R18, PT, PT, R2, R18, RZ ;  /* 0x0000001202127210 */ /* 0x000fe20007ffe0ff */
[----:B------:R-:W-:Y:S01]  /*01f0*/  HFMA2 R85, -RZ, RZ, 0, 0 ;  /* 0x00000000ff557431 */ /* 0x000fe200000001ff */
[----:B------:R-:W-:-:S02]  /*0200*/  LOP3.LUT R84, R19, R0, RZ, 0xfc, !PT ;  /* 0x0000000013547212 */ /* 0x000fc400078efcff */
[----:B------:R-:W-:Y:S02]  /*0210*/  CS2R R42, SRZ ;  /* 0x00000000002a7805 */ /* 0x000fe4000001ff00 */
[----:B------:R-:W-:Y:S02]  /*0220*/  IADD3 R80, P1, PT, R4, 0x10, RZ ;  /* 0x0000001004507810 */ /* 0x000fe40007f3e0ff */
[----:B------:R-:W-:Y:S02]  /*0230*/  CS2R R44, SRZ ;  /* 0x00000000002c7805 */ /* 0x000fe4000001ff00 */
[----:B------:R-:W-:Y:S02]  /*0240*/  IADD3 R90, P0, PT, R6, 0x4810, RZ ;  /* 0x00004810065a7810 */ /* 0x000fe40007f1e0ff */
[----:B------:R-:W-:Y:S02]  /*0250*/  CS2R R74, SRZ ;  /* 0x00000000004a7805 */ /* 0x000fe4000001ff00 */
[----:B------:R-:W-:-:S02]  /*0260*/  IADD3.X R81, PT, PT, RZ, R5, RZ, P1, !PT ;  /* 0x00000005ff517210 */ /* 0x000fc40000ffe4ff */
[----:B0-----:R-:W-:Y:S02]  /*0270*/  CS2R R4, SRZ ;  /* 0x0000000000047805 */ /* 0x001fe4000001ff00 */
[----:B------:R-:W-:Y:S02]  /*0280*/  IADD3.X R91, PT, PT, RZ, R7, RZ, P0, !PT ;  /* 0x00000007ff5b7210 */ /* 0x000fe400007fe4ff */
[----:B-1----:R-:W-:Y:S02]  /*0290*/  CS2R R6, SRZ ;  /* 0x0000000000067805 */ /* 0x002fe4000001ff00 */
[----:B------:R-:W-:Y:S02]  /*02a0*/  CS2R R76, SRZ ;  /* 0x00000000004c7805 */ /* 0x000fe4000001ff00 */
[----:B------:R-:W-:Y:S02]  /*02b0*/  CS2R R72, SRZ ;  /* 0x0000000000487805 */ /* 0x000fe4000001ff00 */
[----:B------:R-:W-:-:S02]  /*02c0*/  CS2R R64, SRZ ;  /* 0x0000000000407805 */ /* 0x000fc4000001ff00 */
[----:B------:R-:W-:Y:S02]  /*02d0*/  CS2R R58, SRZ ;  /* 0x00000000003a7805 */ /* 0x000fe4000001ff00 */
[----:B------:R-:W-:Y:S02]  /*02e0*/  CS2R R46, SRZ ;  /* 0x00000000002e7805 */ /* 0x000fe4000001ff00 */
[----:B------:R-:W-:Y:S01]  /*02f0*/  CS2R R48, SRZ ;  /* 0x0000000000307805 */ /* 0x000fe2000001ff00 */
[----:B-----5:R-:W-:Y:S01]  /*0300*/  ULEA UR6, UR7, UR6, 0x18 ;  /* 0x0000000607067291 */ /* 0x020fe2000f8ec0ff */
[----:B------:R-:W-:Y:S01]  /*0310*/  CS2R R50, SRZ ;  /* 0x0000000000327805 */ /* 0x000fe2000001ff00 */
[----:B------:R-:W-:Y:S01]  /*0320*/  ULEA UR5, UR7, UR4, 0x18 ;  /* 0x0000000407057291 */ /* 0x000fe2000f8ec0ff */
[----:B------:R-:W-:Y:S02]  /*0330*/  CS2R R52, SRZ ;  /* 0x0000000000347805 */ /* 0x000fe4000001ff00 */
[----:B------:R-:W-:-:S02]  /*0340*/  CS2R R54, SRZ ;  /* 0x0000000000367805 */ /* 0x000fc4000001ff00 */
[----:B------:R-:W-:Y:S02]  /*0350*/  CS2R R40, SRZ ;  /* 0x0000000000287805 */ /* 0x000fe4000001ff00 */
[----:B------:R-:W-:Y:S02]  /*0360*/  LEA R19, R18, UR6, 0x2 ;  /* 0x0000000612137c11 */ /* 0x000fe4000f8e10ff */
[----:B------:R-:W-:Y:S02]  /*0370*/  CS2R R86, SRZ ;  /* 0x0000000000567805 */ /* 0x000fe4000001ff00 */
[----:B------:R-:W-:Y:S02]  /*0380*/  MOV R62, RZ ;  /* 0x000000ff003e7202 */ /* 0x000fe40000000f00 */
[----:B------:R-:W-:Y:S02]  /*0390*/  CS2R R82, SRZ ;  /* 0x0000000000527805 */ /* 0x000fe4000001ff00 */
[----:B------:R-:W-:-:S02]  /*03a0*/  CS2R R66, SRZ ;  /* 0x0000000000427805 */ /* 0x000fc4000001ff00 */
[----:B------:R-:W-:Y:S02]  /*03b0*/  CS2R R60, SRZ ;  /* 0x00000000003c7805 */ /* 0x000fe4000001ff00 */
[----:B------:R-:W-:Y:S02]  /*03c0*/  CS2R R38, SRZ ;  /* 0x0000000000267805 */ /* 0x000fe4000001ff00 */
[----:B------:R-:W-:Y:S02]  /*03d0*/  CS2R R36, SRZ ;  /* 0x0000000000247805 */ /* 0x000fe4000001ff00 */
[----:B------:R-:W-:Y:S02]  /*03e0*/  CS2R R70, SRZ ;  /* 0x0000000000467805 */ /* 0x000fe4000001ff00 */
[----:B------:R-:W-:Y:S02]  /*03f0*/  CS2R R68, SRZ ;  /* 0x0000000000447805 */ /* 0x000fe4000001ff00 */
[----:B------:R-:W-:-:S02]  /*0400*/  CS2R R78, SRZ ;  /* 0x00000000004e7805 */ /* 0x000fc4000001ff00 */
[----:B------:R-:W-:Y:S01]  /*0410*/  MOV R88, RZ ;  /* 0x000000ff00587202 */ /* 0x000fe20000000f00 */
[----:B------:R-:W-:Y:S01]  /*0420*/  UMOV UR4, URZ ;  /* 0x000000ff00047c82 */ /* 0x000fe20008000000 */
[----:B--2---:R-:W-:Y:S04]  /*0430*/  STS [R84+UR5], R16 ;  /* 0x0000001054007988 */ /* 0x004fe80008000805 */
[----:B------:R0:W-:Y:S04]  /*0440*/  STS [R84+UR5+0x80], R17 ;  /* 0x0000801154007988 */ /* 0x0001e80008000805 */
[----:B---3--:R1:W-:Y:S04]  /*0450*/  STS.128 [R19], R8 ;  /* 0x0000000813007388 */ /* 0x0083e80000000c00 */
[----:B----4-:R2:W-:Y:S01]  /*0460*/  STS.128 [R19+0x10], R12 ;  /* 0x0000100c13007388 */ /* 0x0105e20000000c00 */
[----:B0-----:R-:W-:-:S02]  /*0470*/  CS2R R16, SRZ ;  /* 0x0000000000107805 */ /* 0x001fc4000001ff00 */
[----:B-1----:R-:W-:Y:S02]  /*0480*/  CS2R R8, SRZ ;  /* 0x0000000000087805 */ /* 0x002fe4000001ff00 */
[----:B------:R-:W-:Y:S02]  /*0490*/  CS2R R10, SRZ ;  /* 0x00000000000a7805 */ /* 0x000fe4000001ff00 */
[----:B--2---:R-:W-:Y:S02]  /*04a0*/  CS2R R12, SRZ ;  /* 0x00000000000c7805 */ /* 0x004fe4000001ff00 */
[----:B------:R-:W-:Y:S02]  /*04b0*/  CS2R R14, SRZ ;  /* 0x00000000000e7805 */ /* 0x000fe4000001ff00 */
[----:B------:R-:W-:-:S07]  /*04c0*/  CS2R R18, SRZ ;  /* 0x0000000000127805 */ /* 0x000fce000001ff00 */
.L_x_0:
[----:B------:R-:W-:Y:S01]  /*04d0*/  BAR.SYNC.DEFER_BLOCKING 0x0 ;  /* 0x0000000000007b1d */ /* 0x000fe20000010000 */
[----:B------:R-:W-:Y:S02]  /*04e0*/  USHF.L.U32 UR7, UR4, 0x7, URZ ;  /* 0x0000000704077899 */ /* 0x000fe400080006ff */
[----:B------:R-:W-:Y:S02]  /*04f0*/  USHF.L.U32 UR8, UR4, 0x9, URZ ;  /* 0x0000000904087899 */ /* 0x000fe400080006ff */
[----:B------:R-:W-:Y:S02]  /*0500*/  ULOP3.LUT UR7, UR7, 0x80, URZ, 0xc0, !UPT ;  /* 0x0000008007077892 */ /* 0x000fe4000f8ec0ff */
[----:B------:R-:W-:-:S04]  /*0510*/  ULOP3.LUT UR8, UR8, 0x200, URZ, 0xc0, !UPT ;  /* 0x0000020008087892 */ /* 0x000fc8000f8ec0ff */
[----:B------:R-:W-:Y:S02]  /*0520*/  LEA R89, R63, UR7, 0x4 ;  /* 0x000000073f597c11 */ /* 0x000fe4000f8e20ff */
[----:B------:R-:W-:Y:S02]  /*0530*/  LOP3.LUT R92, R0, UR8, RZ, 0xfc, !PT ;  /* 0x00000008005c7c12 */ /* 0x000fe4000f8efcff */
[----:B------:R-:W-:Y:S02]  /*0540*/  LEA R89, R89, UR5, 0x2 ;  /* 0x0000000559597c11 */ /* 0x000fe4000f8e10ff */
[----:B------:R-:W-:-:S03]  /*0550*/  LEA R92, R92, UR6, 0x2 ;  /* 0x000000065c5c7c11 */ /* 0x000fc6000f8e10ff */
[----:B------:R-:W-:Y:S04]  /*0560*/  LDS.128 R28, [R89] ;  /* 0x00000000591c7984 */ /* 0x000fe80000000c00 */
[----:B------:R-:W0:Y:S04]  /*0570*/  LDS.128 R24, [R92] ;  /* 0x000000005c187984 */ /* 0x000e280000000c00 */
[----:B------:R-:W1:Y:S01]  /*0580*/  LDS.128 R20, [R89+0x10] ;  /* 0x0000100059147984 */ /* 0x000e620000000c00 */
[C---:B0-----:R-:W-:Y:S01]  /*0590*/  FFMA R59, R28.reuse, R24, R59 ;  /* 0x000000181c3b7223 */ /* 0x041fe2000000003b */
[C---:B------:R-:W-:Y:S01]  /*05a0*/  FFMA R54, R28.reuse, R25, R54 ;  /* 0x000000191c367223 */ /* 0x040fe20000000036 */
[C---:B------:R-:W-:Y:S01]  /*05b0*/  FFMA R57, R28.reuse, R26, R57 ;  /* 0x0000001a1c397223 */ /* 0x040fe20000000039 */
[----:B------:R-:W-:Y:S01]  /*05c0*/  FFMA R94, R28, R27, R52 ;  /* 0x0000001b1c5e7223 */ /* 0x000fe20000000034 */
[-C--:B------:R-:W-:Y:S01]  /*05d0*/  FFMA R55, R24, R29.reuse, R55 ;  /* 0x0000001d18377223 */ /* 0x080fe20000000037 */
[-C--:B------:R-:W-:Y:S01]  /*05e0*/  FFMA R50, R25, R29.reuse, R50 ;  /* 0x0000001d19327223 */ /* 0x080fe20000000032 */
[-C--:B------:R-:W-:Y:S01]  /*05f0*/  FFMA R53, R26, R29.reuse, R53 ;  /* 0x0000001d1a357223 */ /* 0x080fe20000000035 */
        /* <DEDUP_REMOVED lines=9> */
[C---:B-1----:R-:W-:Y:S01]  /*0690*/  FFMA R77, R20.reuse, R24, R77 ;  /* 0x00000018144d7223 */ /* 0x042fe2000000004d */
[----:B------:R-:W0:Y:S01]  /*06a0*/  LDS.128 R28, [R89+0x20] ;  /* 0x00002000591c7984 */ /* 0x000e220000000c00 */
        /* <DEDUP_REMOVED lines=11> */
[----:B------:R-:W1:Y:S01]  /*0760*/  LDS.128 R4, [R89+0x30] ;  /* 0x0000300059047984 */ /* 0x000e620000000c00 */
[-C--:B------:R-:W-:Y:S01]  /*0770*/  FFMA R33, R24, R23.reuse, R13 ;  /* 0x0000001718217223 */ /* 0x080fe2000000000d */
[-C--:B------:R-:W-:Y:S01]  /*0780*/  FFMA R32, R25, R23.reuse, R12 ;  /* 0x0000001719207223 */ /* 0x080fe2000000000c */
[-C--:B------:R-:W-:Y:S01]  /*0790*/  FFMA R35, R26, R23.reuse, R15 ;  /* 0x000000171a237223 */ /* 0x080fe2000000000f */
[----:B------:R-:W-:Y:S01]  /*07a0*/  LDS.128 R8, [R92+0x200] ;  /* 0x000200005c087984 */ /* 0x000fe20000000c00 */
[----:B------:R-:W-:-:S03]  /*07b0*/  FFMA R52, R27, R23, R14 ;  /* 0x000000171b347223 */ /* 0x000fc6000000000e */
[----:B------:R-:W2:Y:S01]  /*07c0*/  LDS.128 R12, [R89+0x90] ;  /* 0x00009000590c7984 */ /* 0x000ea20000000c00 */
[C---:B0-----:R-:W-:Y:S01]  /*07d0*/  FFMA R95, R28.reuse, R24, R17 ;  /* 0x000000181c5f7223 */ /* 0x041fe20000000011 */
[C---:B------:R-:W-:Y:S01]  /*07e0*/  FFMA R34, R28.reuse, R25, R16 ;  /* 0x000000191c227223 */ /* 0x040fe20000000010 */
[C---:B------:R-:W-:Y:S01]  /*07f0*/  FFMA R93, R28.reuse, R26, R19 ;  /* 0x0000001a1c5d7223 */ /* 0x040fe20000000013 */
[----:B------:R-:W-:Y:S01]  /*0800*/  FFMA R28, R28, R27, R18 ;  /* 0x0000001b1c1c7223 */ /* 0x000fe20000000012 */
[-C--:B------:R-:W-:Y:S01]  /*0810*/  FFMA R41, R24, R29.reuse, R41 ;  /* 0x0000001d18297223 */ /* 0x080fe20000000029 */
[----:B------:R-:W0:Y:S01]  /*0820*/  LDS.128 R16, [R89+0x80] ;  /* 0x0000800059107984 */ /* 0x000e220000000c00 */
[-C--:B------:R-:W-:Y:S01]  /*0830*/  FFMA R40, R25, R29.reuse, R40 ;  /* 0x0000001d19287223 */ /* 0x080fe20000000028 */
[-C--:B------:R-:W-:Y:S01]  /*0840*/  FFMA R43, R26, R29.reuse, R43 ;  /* 0x0000001d1a2b7223 */ /* 0x080fe2000000002b */
[----:B------:R-:W-:Y:S01]  /*0850*/  FFMA R62, R27, R29, R62 ;  /* 0x0000001d1b3e7223 */ /* 0x000fe2000000003e */
[-C--:B------:R-:W-:Y:S01]  /*0860*/  FFMA R87, R24, R30.reuse, R87 ;  /* 0x0000001e18577223 */ /* 0x080fe20000000057 */
[CC--:B------:R-:W-:Y:S01]  /*0870*/  FFMA R82, R25.reuse, R30.reuse, R82 ;  /* 0x0000001e19527223 */ /* 0x0c0fe20000000052 */
[----:B------:R-:W-:Y:S01]  /*0880*/  FFMA R85, R26, R30, R85 ;  /* 0x0000001e1a557223 */ /* 0x000fe20000000055 */
[C---:B-1----:R-:W-:Y:S01]  /*0890*/  FFMA R105, R4.reuse, R24, R39 ;  /* 0x0000001804697223 */ /* 0x042fe20000000027 */
        /* <DEDUP_REMOVED lines=14> */
[C---:B------:R-:W-:Y:S01]  /*0980*/  FFMA R88, R27.reuse, R7, R88 ;  /* 0x000000071b587223 */ /* 0x040fe20000000058 */
[----:B------:R-:W-:Y:S01]  /*0990*/  FFMA R86, R27, R30, R86 ;  /* 0x0000001e1b567223 */ /* 0x000fe20000000056 */
[----:B------:R-:W1:Y:S01]  /*09a0*/  LDS.128 R4, [R89+0xa0] ;  /* 0x0000a00059047984 */ /* 0x000e620000000c00 */
[-C--:B------:R-:W-:Y:S01]  /*09b0*/  FFMA R67, R24, R31.reuse, R67 ;  /* 0x0000001f18437223 */ /* 0x080fe20000000043 */
[-C--:B------:R-:W-:Y:S01]  /*09c0*/  FFMA R60, R25, R31.reuse, R60 ;  /* 0x0000001f193c7223 */ /* 0x080fe2000000003c */
[-C--:B------:R-:W-:Y:S01]  /*09d0*/  FFMA R61, R26, R31.reuse, R61 ;  /* 0x0000001f1a3d7223 */ /* 0x080fe2000000003d */
[----:B------:R-:W-:Y:S01]  /*09e0*/  FFMA R64, R27, R31, R64 ;  /* 0x0000001f1b407223 */ /* 0x000fe20000000040 */
[-C--:B--2---:R-:W-:Y:S01]  /*09f0*/  FFMA R38, R9, R13.reuse, R20 ;  /* 0x0000000d09267223 */ /* 0x084fe20000000014 */
[-C--:B------:R-:W-:Y:S01]  /*0a00*/  FFMA R37, R10, R13.reuse, R97 ;  /* 0x0000000d0a257223 */ /* 0x080fe20000000061 */
[----:B------:R-:W-:Y:S01]  /*0a10*/  FFMA R36, R11, R13, R98 ;  /* 0x0000000d0b247223 */ /* 0x000fe20000000062 */
[C---:B------:R-:W-:Y:S01]  /*0a20*/  FFMA R22, R9.reuse, R14, R96 ;  /* 0x0000000e09167223 */ /* 0x040fe20000000060 */
[C---:B------:R-:W-:Y:S01]  /*0a30*/  FFMA R77, R12.reuse, R8, R77 ;  /* 0x000000080c4d7223 */ /* 0x040fe2000000004d */
[C---:B------:R-:W-:Y:S01]  /*0a40*/  FFMA R74, R12.reuse, R9, R74 ;  /* 0x000000090c4a7223 */ /* 0x040fe2000000004a */
[C---:B------:R-:W-:Y:S01]  /*0a50*/  FFMA R45, R12.reuse, R10, R45 ;  /* 0x0000000a0c2d7223 */ /* 0x040fe2000000002d */
[----:B------:R-:W-:Y:S01]  /*0a60*/  FFMA R42, R12, R11, R42 ;  /* 0x0000000b0c2a7223 */ /* 0x000fe2000000002a */
[C---:B------:R-:W-:Y:S01]  /*0a70*/  FFMA R39, R8.reuse, R13, R99 ;  /* 0x0000000d08277223 */ /* 0x040fe20000000063 */
[-C--:B------:R-:W-:Y:S01]  /*0a80*/  FFMA R23, R8, R14.reuse, R101 ;  /* 0x0000000e08177223 */ /* 0x080fe20000000065 */
[----:B------:R-:W-:Y:S01]  /*0a90*/  FFMA R21, R10, R14, R21 ;  /* 0x0000000e0a157223 */ /* 0x000fe20000000015 */
        /* <DEDUP_REMOVED lines=17> */
[----:B------:R-:W0:Y:S01]  /*0bb0*/  LDS.128 R16, [R89+0xb0] ;  /* 0x0000b00059107984 */ /* 0x000e220000000c00 */
[-C--:B------:R-:W-:Y:S01]  /*0bc0*/  FFMA R33, R8, R15.reuse, R33 ;  /* 0x0000000f08217223 */ /* 0x080fe20000000021 */
[-C--:B------:R-:W-:Y:S01]  /*0bd0*/  FFMA R32, R9, R15.reuse, R32 ;  /* 0x0000000f09207223 */ /* 0x080fe20000000020 */
[-C--:B------:R-:W-:Y:S01]  /*0be0*/  FFMA R27, R10, R15.reuse, R35 ;  /* 0x0000000f0a1b7223 */ /* 0x080fe20000000023 */
[----:B------:R-:W-:-:S02]  /*0bf0*/  FFMA R26, R11, R15, R52 ;  /* 0x0000000f0b1a7223 */ /* 0x000fc40000000034 */
[----:B------:R-:W-:Y:S01]  /*0c00*/  LDS.128 R12, [R89+0x100] ;  /* 0x00010000590c7984 */ /* 0x000fe20000000c00 */
        /* <DEDUP_REMOVED lines=16> */
[----:B------:R-:W2:Y:S04]  /*0d10*/  LDG.E.64.CONSTANT R60, desc[UR10][R80.64] ;  /* 0x0000000a503c7981 */ /* 0x000ea8000c1e9b00 */
        /* <DEDUP_REMOVED lines=16> */
[----:B------:R-:W-:-:S02]  /*0e20*/  FFMA R88, R11, R19, R88 ;  /* 0x000000130b587223 */ /* 0x000fc40000000058 */
[----:B------:R-:W0:Y:S04]  /*0e30*/  LDS.128 R8, [R89+0x120] ;  /* 0x0001200059087984 */ /* 0x000e280000000c00 */
[----:B------:R-:W3:Y:S01]  /*0e40*/  LDS.128 R16, [R89+0x110] ;  /* 0x0001100059107984 */ /* 0x000ee20000000c00 */
        /* <DEDUP_REMOVED lines=32> */
[C---:B---3--:R-:W-:Y:S01]  /*1050*/  FFMA R77, R16.reuse, R4, R77 ;  /* 0x00000004104d7223 */ /* 0x048fe2000000004d */
        /* <DEDUP_REMOVED lines=16> */
[----:B------:R-:W3:Y:S04]  /*1160*/  LDG.E.128.CONSTANT R32, desc[UR10][R90.64+-0x10] ;  /* 0xfffff00a5a207981 */ /* 0x000ee8000c1e9d00 */
[----:B------:R-:W-:Y:S01]  /*1170*/  LDS.128 R16, [R89+0x190] ;  /* 0x0001900059107984 */ /* 0x000fe20000000c00 */
        /* <DEDUP_REMOVED lines=16> */
[----:B------:R-:W-:Y:S04]  /*1280*/  LDS.128 R24, [R92+0x600] ;  /* 0x000600005c187984 */ /* 0x000fe80000000c00 */
[----:B------:R-:W0:Y:S02]  /*1290*/  LDS.128 R4, [R89+0x180] ;  /* 0x0001800059047984 */ /* 0x000e240000000c00 */
        /* <DEDUP_REMOVED lines=20> */
[----:B------:R0:W4:Y:S01]  /*13e0*/  LDG.E.128.CONSTANT R36, desc[UR10][R90.64] ;  /* 0x0000000a5a247981 */ /* 0x000122000c1e9d00 */
[-C--:B------:R-:W-:Y:S01]  /*13f0*/  FFMA R9, R24, R18.reuse, R23 ;  /* 0x0000001218097223 */ /* 0x080fe20000000017 */
[-C--:B------:R-:W-:Y:S01]  /*1400*/  FFMA R8, R25, R18.reuse, R22 ;  /* 0x0000001219087223 */ /* 0x080fe20000000016 */
[-C--:B------:R-:W-:Y:S01]  /*1410*/  FFMA R11, R26, R18.reuse, R21 ;  /* 0x000000121a0b7223 */ /* 0x080fe20000000015 */
[----:B------:R-:W-:Y:S02]  /*1420*/  FFMA R10, R27, R18, R20 ;  /* 0x000000121b0a7223 */ /* 0x000fe40000000014 */
[----:B------:R-:W1:Y:S01]  /*1430*/  LDS.128 R20, [R89+0x1a0] ;  /* 0x0001a00059147984 */ /* 0x000e620000000c00 */
[-C--:B------:R-:W-:Y:S01]  /*1440*/  FFMA R13, R24, R19.reuse, R13 ;  /* 0x00000013180d7223 */ /* 0x080fe2000000000d */
[-C--:B------:R-:W-:Y:S01]  /*1450*/  FFMA R12, R25, R19.reuse, R12 ;  /* 0x00000013190c7223 */ /* 0x080fe2000000000c */
[-C--:B------:R-:W-:Y:S01]  /*1460*/  FFMA R15, R26, R19.reuse, R15 ;  /* 0x000000131a0f7223 */ /* 0x080fe2000000000f */
[----:B------:R-:W-:Y:S01]  /*1470*/  FFMA R14, R27, R19, R14 ;  /* 0x000000131b0e7223 */ /* 0x000fe2000000000e */
[----:B------:R-:W-:Y:S01]  /*1480*/  ULOP3.LUT UR8, UR8, 0x200, URZ, 0x3c, !UPT ;  /* 0x0000020008087892 */ /* 0x000fe2000f8e3cff */
[C---:B------:R-:W-:Y:S01]  /*1490*/  FFMA R77, R16.reuse, R24, R77 ;  /* 0x00000018104d7223 */ /* 0x040fe2000000004d */
[C---:B------:R-:W-:Y:S01]  /*14a0*/  FFMA R74, R16.reuse, R25, R74 ;  /* 0x00000019104a7223 */ /* 0x040fe2000000004a */
[C---:B------:R-:W-:Y:S01]  /*14b0*/  FFMA R45, R16.reuse, R26, R45 ;  /* 0x0000001a102d7223 */ /* 0x040fe2000000002d */
[----:B------:R-:W-:Y:S01]  /*14c0*/  FFMA R42, R16, R27, R42 ;  /* 0x0000001b102a7223 */ /* 0x000fe2000000002a */
[----:B------:R-:W-:-:S04]  /*14d0*/  USHF.L.U32 UR7, UR4, 0xb, URZ ;  /* 0x0000000b04077899 */ /* 0x000fc800080006ff */
[----:B------:R-:W-:Y:S01]  /*14e0*/  ULOP3.LUT UR7, UR7, 0x800, URZ, 0xc, !UPT ;  /* 0x0000080007077892 */ /* 0x000fe2000f8e0cff */
[C---:B-1----:R-:W-:Y:S01]  /*14f0*/  FFMA R19, R20.reuse, R26, R29 ;  /* 0x0000001a14137223 */ /* 0x042fe2000000001d */
[----:B------:R-:W-:Y:S01]  /*1500*/  MOV R29, UR5 ;  /* 0x00000005001d7c02 */ /* 0x000fe20008000f00 */
[C---:B------:R-:W-:Y:S01]  /*1510*/  FFMA R17, R20.reuse, R24, R31 ;  /* 0x0000001814117223 */ /* 0x040fe2000000001f */
[C---:B------:R-:W-:Y:S01]  /*1520*/  FFMA R16, R20.reuse, R25, R30 ;  /* 0x0000001914107223 */ /* 0x040fe2000000001e */
[----:B------:R-:W-:Y:S01]  /*1530*/  FFMA R18, R20, R27, R28 ;  /* 0x0000001b14127223 */ /* 0x000fe2000000001c */
[----:B------:R-:W-:Y:S02]  /*1540*/  IADD3 R20, PT, PT, R29, UR8, R84 ;  /* 0x000000081d147c10 */ /* 0x000fe4000fffe054 */
[----:B------:R-:W1:Y:S01]  /*1550*/  LDS.128 R28, [R89+0x1b0] ;  /* 0x0001b000591c7984 */ /* 0x000e620000000c00 */
[----:B------:R-:W-:Y:S01]  /*1560*/  BAR.SYNC.DEFER_BLOCKING 0x0 ;  /* 0x0000000000007b1d */ /* 0x000fe20000010000 */
[-C--:B------:R-:W-:Y:S01]  /*1570*/  FFMA R41, R24, R21.reuse, R41 ;  /* 0x0000001518297223 */ /* 0x080fe20000000029 */
[-C--:B------:R-:W-:Y:S01]  /*1580*/  FFMA R40, R25, R21.reuse, R40 ;  /* 0x0000001519287223 */ /* 0x080fe20000000028 */
[-C--:B------:R-:W-:Y:S01]  /*1590*/  FFMA R43, R26, R21.reuse, R43 ;  /* 0x000000151a2b7223 */ /* 0x080fe2000000002b */
[----:B------:R-:W-:Y:S01]  /*15a0*/  FFMA R62, R27, R21, R62 ;  /* 0x000000151b3e7223 */ /* 0x000fe2000000003e */
[----:B------:R-:W-:-:S04]  /*15b0*/  LEA R21, R63, R2, 0x3 ;  /* 0x000000023f157211 */ /* 0x000fc800078e18ff */
[----:B------:R-:W-:Y:S01]  /*15c0*/  LEA R21, R21, UR6, 0x2 ;  /* 0x0000000615157c11 */ /* 0x000fe2000f8e10ff */
[----:B------:R-:W-:Y:S01]  /*15d0*/  UIADD3 UR4, UPT, UPT, UR4, 0x1, URZ ;  /* 0x0000000104047890 */ /* 0x000fe2000fffe0ff */
[----:B0-----:R-:W-:-:S03]  /*15e0*/  IADD3 R90, P0, PT, R90, 0x4800, RZ ;  /* 0x000048005a5a7810 */ /* 0x001fc60007f1e0ff */
[----:B------:R-:W-:Y:S01]  /*15f0*/  UISETP.NE.AND UP0, UPT, UR4, 0x11f, UPT ;  /* 0x0000011f0400788c */ /* 0x000fe2000bf05270 */
[----:B------:R-:W-:Y:S01]  /*1600*/  IADD3.X R91, PT, PT, RZ, R91, RZ, P0, !PT ;  /* 0x0000005bff5b7210 */ /* 0x000fe200007fe4ff */
[----:B--2---:R0:W-:Y:S04]  /*1610*/  STS [R20], R60 ;  /* 0x0000003c14007388 */ /* 0x0041e80000000800 */
[----:B------:R2:W-:Y:S01]  /*1620*/  STS [R20+0x80], R61 ;  /* 0x0000803d14007388 */ /* 0x0005e20000000800 */
[----:B------:R-:W-:Y:S01]  /*1630*/  IADD3 R80, P0, PT, R80, 0x10, RZ ;  /* 0x0000001050507810 */ /* 0x000fe20007f1e0ff */
[-C--:B------:R-:W-:Y:S01]  /*1640*/  FFMA R87, R24, R22.reuse, R87 ;  /* 0x0000001618577223 */ /* 0x080fe20000000057 */
[-C--:B------:R-:W-:Y:S01]  /*1650*/  FFMA R82, R25, R22.reuse, R82 ;  /* 0x0000001619527223 */ /* 0x080fe20000000052 */
[-C--:B------:R-:W-:Y:S01]  /*1660*/  FFMA R85, R26, R22.reuse, R85 ;  /* 0x000000161a557223 */ /* 0x080fe20000000055 */
[----:B------:R-:W-:Y:S01]  /*1670*/  FFMA R86, R27, R22, R86 ;  /* 0x000000161b567223 */ /* 0x000fe20000000056 */
[-C--:B------:R-:W-:Y:S01]  /*1680*/  FFMA R67, R24, R23.reuse, R67 ;  /* 0x0000001718437223 */ /* 0x080fe20000000043 */
[-C--:B0-----:R-:W-:Y:S01]  /*1690*/  FFMA R60, R25, R23.reuse, R98 ;  /* 0x00000017193c7223 */ /* 0x081fe20000000062 */
[C---:B------:R-:W-:Y:S01]  /*16a0*/  FFMA R64, R27.reuse, R23, R64 ;  /* 0x000000171b407223 */ /* 0x040fe20000000040 */
[----:B-1----:R-:W-:Y:S01]  /*16b0*/  FFMA R66, R28, R27, R66 ;  /* 0x0000001b1c427223 */ /* 0x002fe20000000042 */
[----:B--2---:R-:W-:Y:S01]  /*16c0*/  FFMA R61, R26, R23, R97 ;  /* 0x000000171a3d7223 */ /* 0x004fe20000000061 */
        /* <DEDUP_REMOVED lines=11> */
[----:B------:R-:W-:Y:S01]  /*1780*/  IADD3.X R81, PT, PT, RZ, R81, RZ, P0, !PT ;  /* 0x00000051ff517210 */ /* 0x000fe200007fe4ff */
[----:B---3--:R-:W-:Y:S04]  /*1790*/  STS.128 [R21+UR7], R32 ;  /* 0x0000002015007988 */ /* 0x008fe80008000c07 */
[----:B----4-:R0:W-:Y:S02]  /*17a0*/  STS.128 [R21+UR7+0x10], R36 ;  /* 0x0000102415007988 */ /* 0x0101e40008000c07 */
[C---:B0-----:R-:W-:Y:S01]  /*17b0*/  FFMA R39, R28.reuse, R24, R95 ;  /* 0x000000181c277223 */ /* 0x041fe2000000005f */
[C---:B------:R-:W-:Y:S01]  /*17c0*/  FFMA R36, R28.reuse, R25, R96 ;  /* 0x000000191c247223 */ /* 0x040fe20000000060 */
[----:B------:R-:W-:Y:S01]  /*17d0*/  FFMA R37, R28, R26, R94 ;  /* 0x0000001a1c257223 */ /* 0x000fe2000000005e */
[----:B------:R-:W-:Y:S01]  /*17e0*/  FFMA R38, R25, R29, R93 ;  /* 0x0000001d19267223 */ /* 0x000fe2000000005d */
[----:B------:R-:W-:Y:S06]  /*17f0*/  BRA.U UP0, `(.L_x_0) ;  /* 0xffffffed00347547 */ /* 0x000fec000b83ffff */
[----:B------:R-:W-:Y:S01]  /*1800*/  BAR.SYNC.DEFER_BLOCKING 0x0 ;  /* 0x0000000000007b1d */ /* 0x000fe20000010000 */
[----:B------:R-:W-:Y:S02]  /*1810*/  LEA R80, R63, UR5, 0x6 ;  /* 0x000000053f507c11 */ /* 0x000fe4000f8e30ff */
[----:B------:R-:W-:-:S05]  /*1820*/  LEA R56, R56, R63, 0x1 ;  /* 0x0000003f38387211 */ /* 0x000fca00078e08ff */
[----:B------:R-:W0:Y:S01]  /*1830*/  LDC.64 R104, c[0x0][0x390] ;  /* 0x0000e400ff687b82 */ /* 0x000e220000000a00 */
[----:B------:R-:W-:-:S05]  /*1840*/  IMAD R3, R56, 0x90, R3 ;  /* 0x0000009038037824 */ /* 0x000fca00078e0203 */
[----:B------:R-:W-:Y:S01]  /*1850*/  LEA R3, R3, R0, 0x7 ;  /* 0x0000000003037211 */ /* 0x000fe200078e38ff */
[----:B------:R-:W-:Y:S04]  /*1860*/  LDS.128 R20, [R2+UR6+0x800] ;  /* 0x0008000602147984 */ /* 0x000fe80008000c00 */
[----:B------:R-:W1:Y:S01]  /*1870*/  LDS.128 R28, [R80+0x210] ;  /* 0x00021000501c7984 */ /* 0x000e620000000c00 */
[----:B0-----:R-:W-:-:S03]  /*1880*/  IMAD.WIDE.U32 R104, R3, 0x4, R104 ;  /* 0x0000000403687825 */ /* 0x001fc600078e0068 */
[----:B------:R-:W0:Y:S04]  /*1890*/  LDS.128 R32, [R80+0x200] ;  /* 0x0002000050207984 */ /* 0x000e280000000c00 */
[----:B------:R-:W2:Y:S01]  /*18a0*/  LDS.128 R24, [R80+0x220] ;  /* 0x0002200050187984 */ /* 0x000ea20000000c00 */
        /* <DEDUP_REMOVED lines=12> */
[----:B------:R-:W-:Y:S01]  /*1970*/  LDS.128 R4, [R80+0x280] ;  /* 0x0002800050047984 */ /* 0x000fe20000000c00 */
[-C--:B------:R-:W-:Y:S01]  /*1980*/  FFMA R91, R20, R31.reuse, R13 ;  /* 0x0000001f145b7223 */ /* 0x080fe2000000000d */
[-C--:B------:R-:W-:Y:S01]  /*1990*/  FFMA R92, R21, R31.reuse, R12 ;  /* 0x0000001f155c7223 */ /* 0x080fe2000000000c */
[-C--:B------:R-:W-:Y:S01]  /*19a0*/  FFMA R93, R22, R31.reuse, R15 ;  /* 0x0000001f165d7223 */ /* 0x080fe2000000000f */
[----:B------:R-:W1:Y:S01]  /*19b0*/  LDS.128 R8, [R2+UR6+0xa00] ;  /* 0x000a000602087984 */ /* 0x000e620008000c00 */
        /* <DEDUP_REMOVED lines=17> */
[C---:B--2---:R-:W-:Y:S01]  /*1ad0*/  FFMA R31, R24.reuse, R20, R17 ;  /* 0x00000014181f7223 */ /* 0x044fe20000000011 */
[C---:B------:R-:W-:Y:S01]  /*1ae0*/  FFMA R96, R24.reuse, R21, R16 ;  /* 0x0000001518607223 */ /* 0x040fe20000000010 */
[C---:B------:R-:W-:Y:S01]  /*1af0*/  FFMA R95, R24.reuse, R22, R19 ;  /* 0x00000016185f7223 */ /* 0x040fe20000000013 */
[----:B------:R-:W0:Y:S01]  /*1b00*/  LDS.128 R32, [R80+0x230] ;  /* 0x0002300050207984 */ /* 0x000e220000000c00 */
[----:B------:R-:W-:Y:S01]  /*1b10*/  FFMA R24, R24, R23, R18 ;  /* 0x0000001718187223 */ /* 0x000fe20000000012 */
[-C--:B------:R-:W-:Y:S01]  /*1b20*/  FFMA R87, R20, R26.reuse, R87 ;  /* 0x0000001a14577223 */ /* 0x080fe20000000057 */
[CC--:B------:R-:W-:Y:S01]  /*1b30*/  FFMA R82, R21.reuse, R26.reuse, R82 ;  /* 0x0000001a15527223 */ /* 0x0c0fe20000000052 */
[----:B------:R-:W2:Y:S01]  /*1b40*/  LDS.128 R12, [R80+0x290] ;  /* 0x00029000500c7984 */ /* 0x000ea20000000c00 */
[-C--:B------:R-:W-:Y:S01]  /*1b50*/  FFMA R85, R22, R26.reuse, R85 ;  /* 0x0000001a16557223 */ /* 0x080fe20000000055 */
[-C--:B------:R-:W-:Y:S01]  /*1b60*/  FFMA R41, R20, R25.reuse, R41 ;  /* 0x0000001914297223 */ /* 0x080fe20000000029 */
[-C--:B------:R-:W-:Y:S01]  /*1b70*/  FFMA R40, R21, R25.reuse, R40 ;  /* 0x0000001915287223 */ /* 0x080fe20000000028 */
[----:B------:R-:W3:Y:S01]  /*1b80*/  LDS.128 R16, [R80+0x2a0] ;  /* 0x0002a00050107984 */ /* 0x000ee20000000c00 */
[-C--:B------:R-:W-:Y:S01]  /*1b90*/  FFMA R43, R22, R25.reuse, R43 ;  /* 0x00000019162b7223 */ /* 0x080fe2000000002b */
[C---:B------:R-:W-:Y:S01]  /*1ba0*/  FFMA R62, R23.reuse, R25, R62 ;  /* 0x00000019173e7223 */ /* 0x040fe2000000003e */
[----:B------:R-:W-:Y:S01]  /*1bb0*/  FFMA R26, R23, R26, R86 ;  /* 0x0000001a171a7223 */ /* 0x000fe20000000056 */
[-C--:B------:R-:W-:Y:S01]  /*1bc0*/  FFMA R67, R20, R27.reuse, R67 ;  /* 0x0000001b14437223 */ /* 0x080fe20000000043 */
[-C--:B------:R-:W-:Y:S01]  /*1bd0*/  FFMA R60, R21, R27.reuse, R60 ;  /* 0x0000001b153c7223 */ /* 0x080fe2000000003c */
[-C--:B------:R-:W-:Y:S01]  /*1be0*/  FFMA R61, R22, R27.reuse, R61 ;  /* 0x0000001b163d7223 */ /* 0x080fe2000000003d */
        /* <DEDUP_REMOVED lines=17> */
[----:B------:R-:W1:Y:S01]  /*1d00*/  LDS.128 R4, [R80+0x2b0] ;  /* 0x0002b00050047984 */ /* 0x000e620000000c00 */
[C---:B0-----:R-:W-:Y:S01]  /*1d10*/  FFMA R39, R32.reuse, R20, R39 ;  /* 0x0000001420277223 */ /* 0x041fe20000000027 */
[C---:B------:R-:W-:Y:S01]  /*1d20*/  FFMA R36, R32.reuse, R21, R36 ;  /* 0x0000001520247223 */ /* 0x040fe20000000024 */
[----:B------:R-:W-:Y:S01]  /*1d30*/  FFMA R37, R32, R22, R37 ;  /* 0x0000001620257223 */ /* 0x000fe20000000025 */
[-C--:B------:R-:W-:Y:S01]  /*1d40*/  FFMA R75, R20, R34.reuse, R75 ;  /* 0x00000022144b7223 */ /* 0x080fe2000000004b */
[CC--:B------:R-:W-:Y:S01]  /*1d50*/  FFMA R68, R21.reuse, R34.reuse, R68 ;  /* 0x0000002215447223 */ /* 0x0c0fe20000000044 */
[-C--:B------:R-:W-:Y:S01]  /*1d60*/  FFMA R73, R22, R34.reuse, R73 ;  /* 0x0000002216497223 */ /* 0x080fe20000000049 */
[----:B------:R-:W-:Y:S01]  /*1d70*/  FFMA R32, R32, R23, R66 ;  /* 0x0000001720207223 */ /* 0x000fe20000000042 */
[-C--:B------:R-:W-:Y:S01]  /*1d80*/  FFMA R71, R20, R33.reuse, R71 ;  /* 0x0000002114477223 */ /* 0x080fe20000000047 */
[-C--:B------:R-:W-:Y:S01]  /*1d90*/  FFMA R38, R21, R33.reuse, R38 ;  /* 0x0000002115267223 */ /* 0x080fe20000000026 */
[-C--:B------:R-:W-:Y:S01]  /*1da0*/  FFMA R69, R22, R33.reuse, R69 ;  /* 0x0000002116457223 */ /* 0x080fe20000000045 */
[C---:B------:R-:W-:Y:S01]  /*1db0*/  FFMA R70, R23.reuse, R33, R70 ;  /* 0x0000002117467223 */ /* 0x040fe20000000046 */
        /* <DEDUP_REMOVED lines=38> */
[C---:B-1----:R-:W-:Y:S01]  /*2020*/  FFMA R39, R4.reuse, R8, R39 ;  /* 0x0000000804277223 */ /* 0x042fe20000000027 */
[C---:B------:R-:W-:Y:S01]  /*2030*/  FFMA R36, R4.reuse, R9, R36 ;  /* 0x0000000904247223 */ /* 0x040fe20000000024 */
[C---:B------:R-:W-:Y:S01]  /*2040*/  FFMA R37, R4.reuse, R10, R37 ;  /* 0x0000000a04257223 */ /* 0x040fe20000000025 */
[----:B------:R-:W0:Y:S01]  /*2050*/  LDS.128 R20, [R2+UR6+0xc00] ;  /* 0x000c000602147984 */ /* 0x000e220008000c00 */
[----:B------:R-:W-:Y:S01]  /*2060*/  FFMA R32, R4, R11, R32 ;  /* 0x0000000b04207223 */ /* 0x000fe20000000020 */
[-C--:B------:R-:W-:Y:S01]  /*2070*/  FFMA R71, R8, R5.reuse, R71 ;  /* 0x0000000508477223 */ /* 0x080fe20000000047 */
[-C--:B------:R-:W-:Y:S01]  /*2080*/  FFMA R38, R9, R5.reuse, R38 ;  /* 0x0000000509267223 */ /* 0x080fe20000000026 */
[----:B------:R-:W1:Y:S01]  /*2090*/  LDS.128 R16, [R80+0x310] ;  /* 0x0003100050107984 */ /* 0x000e620000000c00 */
        /* <DEDUP_REMOVED lines=10> */
[----:B------:R-:W2:Y:S04]  /*2140*/  LDS.128 R4, [R80+0x320] ;  /* 0x0003200050047984 */ /* 0x000ea80000000c00 */
[----:B------:R-:W3:Y:S01]  /*2150*/  LDS.128 R8, [R80+0x330] ;  /* 0x0003300050087984 */ /* 0x000ee20000000c00 */
        /* <DEDUP_REMOVED lines=32> */
[----:B------:R0:W-:Y:S01]  /*2360*/  LDS.128 R12, [R2+UR6+0xe00] ;  /* 0x000e0006020c7984 */ /* 0x0001e20008000c00 */
[C---:B--2---:R-:W-:Y:S01]  /*2370*/  FFMA R31, R4.reuse, R20, R31 ;  /* 0x00000014041f7223 */ /* 0x044fe2000000001f */
[C---:B------:R-:W-:Y:S01]  /*2380*/  FFMA R96, R4.reuse, R21, R96 ;  /* 0x0000001504607223 */ /* 0x040fe20000000060 */
[C---:B------:R-:W-:Y:S01]  /*2390*/  FFMA R95, R4.reuse, R22, R95 ;  /* 0x00000016045f7223 */ /* 0x040fe2000000005f */
[----:B------:R-:W1:Y:S01]  /*23a0*/  LDS.128 R16, [R80+0x380] ;  /* 0x0003800050107984 */ /* 0x000e620000000c00 */
        /* <DEDUP_REMOVED lines=14> */
[----:B------:R-:W2:Y:S01]  /*2490*/  LDS.128 R4, [R80+0x390] ;  /* 0x0003900050047984 */ /* 0x000ea20000000c00 */
[C---:B0-----:R-:W-:Y:S01]  /*24a0*/  FFMA R2, R8.reuse, R21, R36 ;  /* 0x0000001508027223 */ /* 0x041fe20000000024 */
        /* <DEDUP_REMOVED lines=15> */
[----:B------:R-:W0:Y:S01]  /*25a0*/  LDS.128 R8, [R80+0x3a0] ;  /* 0x0003a00050087984 */ /* 0x000e220000000c00 */
        /* <DEDUP_REMOVED lines=13> */
[CC--:B------:R-:W-:Y:S01]  /*2680*/  FFMA R17, R13.reuse, R19.reuse, R58 ;  /* 0x000000130d117223 */ /* 0x0c0fe2000000003a */
[----:B------:R-:W-:Y:S01]  /*2690*/  FFMA R18, R14, R19, R65 ;  /* 0x000000130e127223 */ /* 0x000fe20000000041 */
[----:B------:R1:W-:Y:S01]  /*26a0*/  STG.E.128 desc[UR10][R104.64], R20 ;  /* 0x0000001468007986 */ /* 0x0003e2000c101d0a */
[----:B--2---:R-:W-:Y:S01]  /*26b0*/  FFMA R41, R13, R5, R42 ;  /* 0x000000050d297223 */ /* 0x004fe2000000002a */
[C---:B------:R-:W-:Y:S01]  /*26c0*/  FFMA R19, R15.reuse, R19, R72 ;  /* 0x000000130f137223 */ /* 0x040fe20000000048 */
[C---:B------:R-:W-:Y:S01]  /*26d0*/  FFMA R48, R4.reuse, R12, R77 ;  /* 0x0000000c04307223 */ /* 0x040fe2000000004d */
[C---:B------:R-:W-:Y:S01]  /*26e0*/  FFMA R49, R4.reuse, R13, R74 ;  /* 0x0000000d04317223 */ /* 0x040fe2000000004a */
[C---:B------:R-:W-:Y:S01]  /*26f0*/  FFMA R50, R4.reuse, R14, R45 ;  /* 0x0000000e04327223 */ /* 0x040fe2000000002d */
[----:B------:R-:W-:Y:S01]  /*2700*/  FFMA R51, R4, R15, R28 ;  /* 0x0000000f04337223 */ /* 0x000fe2000000001c */
[-C--:B------:R-:W-:Y:S01]  /*2710*/  FFMA R40, R12, R5.reuse, R63 ;  /* 0x000000050c287223 */ /* 0x080fe2000000003f */
[-C--:B------:R-:W-:Y:S01]  /*2720*/  FFMA R42, R14, R5.reuse, R81 ;  /* 0x000000050e2a7223 */ /* 0x080fe20000000051 */
[----:B------:R-:W-:Y:S01]  /*2730*/  FFMA R43, R15, R5, R84 ;  /* 0x000000050f2b7223 */ /* 0x000fe20000000054 */
[----:B------:R2:W-:Y:S01]  /*2740*/  STG.E.128 desc[UR10][R104.64+0x1200], R24 ;  /* 0x0012001868007986 */ /* 0x0005e2000c101d0a */
[-C--:B------:R-:W-:Y:S01]  /*2750*/  FFMA R4, R12, R7.reuse, R91 ;  /* 0x000000070c047223 */ /* 0x080fe2000000005b */
[----:B------:R-:W-:-:S02]  /*2760*/  FFMA R5, R13, R7, R92 ;  /* 0x000000070d057223 */ /* 0x000fc4000000005c */
[----:B------:R3:W-:Y:S01]  /*2770*/  STG.E.128 desc[UR10][R104.64+0x3600], R16 ;  /* 0x0036001068007986 */ /* 0x0007e2000c101d0a */
[-C--:B-1----:R-:W-:Y:S01]  /*2780*/  FFMA R20, R12, R6.reuse, R29 ;  /* 0x000000060c147223 */ /* 0x082fe2000000001d */
[-C--:B------:R-:W-:Y:S01]  /*2790*/  FFMA R21, R13, R6.reuse, R90 ;  /* 0x000000060d157223 */ /* 0x080fe2000000005a */
[CC--:B------:R-:W-:Y:S01]  /*27a0*/  FFMA R22, R14.reuse, R6.reuse, R89 ;  /* 0x000000060e167223 */ /* 0x0c0fe20000000059 */
[C---:B------:R-:W-:Y:S01]  /*27b0*/  FFMA R23, R15.reuse, R6, R30 ;  /* 0x000000060f177223 */ /* 0x040fe2000000001e */
[-C--:B------:R-:W-:Y:S01]  /*27c0*/  FFMA R6, R14, R7.reuse, R93 ;  /* 0x000000070e067223 */ /* 0x080fe2000000005d */
[----:B------:R-:W-:Y:S01]  /*27d0*/  FFMA R7, R15, R7, R94 ;  /* 0x000000070f077223 */ /* 0x000fe2000000005e */
[-C--:B0-----:R-:W-:Y:S01]  /*27e0*/  FFMA R28, R12, R9.reuse, R97 ;  /* 0x000000090c1c7223 */ /* 0x081fe20000000061 */
[-C--:B------:R-:W-:Y:S01]  /*27f0*/  FFMA R29, R13, R9.reuse, R56 ;  /* 0x000000090d1d7223 */ /* 0x080fe20000000038 */
[----:B------:R-:W-:Y:S01]  /*2800*/  FFMA R30, R14, R9, R99 ;  /* 0x000000090e1e7223 */ /* 0x000fe20000000063 */
[----:B------:R0:W-:Y:S01]  /*2810*/  STG.E.128 desc[UR10][R104.64+0x6c00], R20 ;  /* 0x006c001468007986 */ /* 0x0001e2000c101d0a */
[C---:B--2---:R-:W-:Y:S01]  /*2820*/  FFMA R24, R8.reuse, R12, R31 ;  /* 0x0000000c08187223 */ /* 0x044fe2000000001f */
[C---:B------:R-:W-:Y:S01]  /*2830*/  FFMA R25, R8.reuse, R13, R96 ;  /* 0x0000000d08197223 */ /* 0x040fe20000000060 */
[C---:B------:R-:W-:Y:S01]  /*2840*/  FFMA R26, R8.reuse, R14, R95 ;  /* 0x0000000e081a7223 */ /* 0x040fe2000000005f */
[----:B------:R-:W-:Y:S01]  /*2850*/  FFMA R27, R8, R15, R0 ;  /* 0x0000000f081b7223 */ /* 0x000fe20000000000 */
[----:B------:R-:W-:Y:S01]  /*2860*/  FFMA R31, R15, R9, R62 ;  /* 0x000000090f1f7223 */ /* 0x000fe2000000003e */
[-C--:B---3--:R-:W-:Y:S01]  /*2870*/  FFMA R16, R12, R10.reuse, R87 ;  /* 0x0000000a0c107223 */ /* 0x088fe20000000057 */
[-C--:B------:R-:W-:Y:S01]  /*2880*/  FFMA R17, R13, R10.reuse, R82 ;  /* 0x0000000a0d117223 */ /* 0x080fe20000000052 */
[-C--:B------:R-:W-:Y:S01]  /*2890*/  FFMA R18, R14, R10.reuse, R85 ;  /* 0x0000000a0e127223 */ /* 0x080fe20000000055 */
[----:B------:R-:W-:Y:S01]  /*28a0*/  FFMA R19, R15, R10, R66 ;  /* 0x0000000a0f137223 */ /* 0x000fe20000000042 */
[----:B------:R1:W-:Y:S01]  /*28b0*/  STG.E.128 desc[UR10][R104.64+0x7e00], R4 ;  /* 0x007e000468007986 */ /* 0x0003e2000c101d0a */
[-C--:B------:R-:W-:Y:S01]  /*28c0*/  FFMA R8, R12, R11.reuse, R67 ;  /* 0x0000000b0c087223 */ /* 0x080fe20000000043 */
[-C--:B------:R-:W-:Y:S01]  /*28d0*/  FFMA R9, R13, R11.reuse, R60 ;  /* 0x0000000b0d097223 */ /* 0x080fe2000000003c */
[-C--:B------:R-:W-:Y:S01]  /*28e0*/  FFMA R10, R14, R11.reuse, R61 ;  /* 0x0000000b0e0a7223 */ /* 0x080fe2000000003d */
[----:B------:R2:W-:Y:S01]  /*28f0*/  STG.E.128 desc[UR10][R104.64+0x9000], R24 ;  /* 0x0090001868007986 */ /* 0x0005e2000c101d0a */
[----:B------:R-:W-:Y:S01]  /*2900*/  FFMA R11, R15, R11, R64 ;  /* 0x0000000b0f0b7223 */ /* 0x000fe20000000040 */
[-C--:B0-----:R-:W-:Y:S01]  /*2910*/  FFMA R20, R12, R37.reuse, R71 ;  /* 0x000000250c147223 */ /* 0x081fe20000000047 */
[-C--:B------:R-:W-:Y:S01]  /*2920*/  FFMA R21, R13, R37.reuse, R86 ;  /* 0x000000250d157223 */ /* 0x080fe20000000056 */
[-C--:B------:R-:W-:Y:S01]  /*2930*/  FFMA R22, R14, R37.reuse, R69 ;  /* 0x000000250e167223 */ /* 0x080fe20000000045 */
[----:B------:R-:W-:Y:S01]  /*2940*/  FFMA R23, R15, R37, R70 ;  /* 0x000000250f177223 */ /* 0x000fe20000000046 */
[----:B------:R-:W-:Y:S04]  /*2950*/  STG.E.128 desc[UR10][R104.64+0x2400], R32 ;  /* 0x0024002068007986 */ /* 0x000fe8000c101d0a */
[----:B------:R-:W-:Y:S01]  /*2960*/  STG.E.128 desc[UR10][R104.64+0x4800], R48 ;  /* 0x0048003068007986 */ /* 0x000fe2000c101d0a */
[C---:B-1----:R-:W-:Y:S01]  /*2970*/  FFMA R4, R36.reuse, R12, R101 ;  /* 0x0000000c24047223 */ /* 0x042fe20000000065 */
[C---:B------:R-:W-:Y:S01]  /*2980*/  FFMA R5, R36.reuse, R13, R2 ;  /* 0x0000000d24057223 */ /* 0x040fe20000000002 */
[C---:B------:R-:W-:Y:S01]  /*2990*/  FFMA R6, R36.reuse, R14, R103 ;  /* 0x0000000e24067223 */ /* 0x040fe20000000067 */
[----:B------:R-:W-:Y:S01]  /*29a0*/  FFMA R7, R36, R15, R76 ;  /* 0x0000000f24077223 */ /* 0x000fe2000000004c */
[-C--:B--2---:R-:W-:Y:S01]  /*29b0*/  FFMA R24, R12, R38.reuse, R75 ;  /* 0x000000260c187223 */ /* 0x084fe2000000004b */
[-C--:B------:R-:W-:Y:S01]  /*29c0*/  FFMA R25, R13, R38.reuse, R68 ;  /* 0x000000260d197223 */ /* 0x080fe20000000044 */
[-C--:B------:R-:W-:Y:S01]  /*29d0*/  FFMA R26, R14, R38.reuse, R73 ;  /* 0x000000260e1a7223 */ /* 0x080fe20000000049 */
[----:B------:R-:W-:Y:S01]  /*29e0*/  FFMA R27, R15, R38, R98 ;  /* 0x000000260f1b7223 */ /* 0x000fe20000000062 */
[-C--:B------:R-:W-:Y:S01]  /*29f0*/  FFMA R12, R12, R39.reuse, R79 ;  /* 0x000000270c0c7223 */ /* 0x080fe2000000004f */
[-C--:B------:R-:W-:Y:S01]  /*2a00*/  FFMA R13, R13, R39.reuse, R78 ;  /* 0x000000270d0d7223 */ /* 0x080fe2000000004e */
[-C--:B------:R-:W-:Y:S01]  /*2a10*/  FFMA R14, R14, R39.reuse, R83 ;  /* 0x000000270e0e7223 */ /* 0x080fe20000000053 */
[----:B------:R-:W-:Y:S01]  /*2a20*/  FFMA R15, R15, R39, R88 ;  /* 0x000000270f0f7223 */ /* 0x000fe20000000058 */
[----:B------:R-:W-:Y:S04]  /*2a30*/  STG.E.128 desc[UR10][R104.64+0x5a00], R40 ;  /* 0x005a002868007986 */ /* 0x000fe8000c101d0a */
[----:B------:R-:W-:Y:S04]  /*2a40*/  STG.E.128 desc[UR10][R104.64+0xa200], R28 ;  /* 0x00a2001c68007986 */ /* 0x000fe8000c101d0a */
[----:B------:R-:W-:Y:S04]  /*2a50*/  STG.E.128 desc[UR10][R104.64+0xb400], R16 ;  /* 0x00b4001068007986 */ /* 0x000fe8000c101d0a */
[----:B------:R-:W-:Y:S04]  /*2a60*/  STG.E.128 desc[UR10][R104.64+0xc600], R8 ;  /* 0x00c6000868007986 */ /* 0x000fe8000c101d0a */
[----:B------:R-:W-:Y:S04]  /*2a70*/  STG.E.128 desc[UR10][R104.64+0xd800], R4 ;  /* 0x00d8000468007986 */ /* 0x000fe8000c101d0a */
[----:B------:R-:W-:Y:S04]  /*2a80*/  STG.E.128 desc[UR10][R104.64+0xea00], R20 ;  /* 0x00ea001468007986 */ /* 0x000fe8000c101d0a */
[----:B------:R-:W-:Y:S04]  /*2a90*/  STG.E.128 desc[UR10][R104.64+0xfc00], R24 ;  /* 0x00fc001868007986 */ /* 0x000fe8000c101d0a */
[----:B------:R-:W-:Y:S01]  /*2aa0*/  STG.E.128 desc[UR10][R104.64+0x10e00], R12 ;  /* 0x010e000c68007986 */ /* 0x000fe2000c101d0a */
[----:B------:R-:W-:Y:S05]  /*2ab0*/  EXIT ;  /* 0x000000000000794d */ /* 0x000fea0003800000 */
.L_x_1:
[----:B------:R-:W-:-:S00]  /*2ac0*/  BRA `(.L_x_1) ;  /* 0xfffffffc00fc7947 */ /* 0x000fc0000383ffff */
[----:B------:R-:W-:-:S00]  /*2ad0*/  NOP ;  /* 0x0000000000007918 */ /* 0x000fc00000000000 */
        /* <DEDUP_REMOVED lines=10> */
.L_x_2:


//--------------------- .nv.shared.mm_kernel0     --------------------------
	.section	.nv.shared.mm_kernel0,"aw",@nobits
	.sectionflags	@""
	.align	4
.nv.shared.mm_kernel0:
	.zero		6144


//--------------------- .nv.shared.reserved.0     --------------------------
	.section	.nv.shared.reserved.0,"aw",@nobits
	.weak		__nv_reservedSMEM_offset_0_alias
	.size		__nv_reservedSMEM_offset_0_alias, 0, 64
	.other		__nv_reservedSMEM_offset_0_alias,@"STO_CUDA_RESERVED_SHARED STV_DEFAULT"
__nv_reservedSMEM_offset_0_alias:
	.zero		0
	.zero		64


//--------------------- .nv.constant0.mm_kernel0  --------------------------
	.section	.nv.constant0.mm_kernel0,"a",@progbits
	.sectionflags	@""
	.align	4
.nv.constant0.mm_kernel0:
	.zero		920


//--------------------- SYMBOLS --------------------------

	.type		.nv.reservedSmem.offset0,@object
	.size		.nv.reservedSmem.offset0,0x4
	.type		.nv.reservedSmem.cap,@object
	.size		.nv.reservedSmem.cap,0x4
